	.target	sm_90a

	.elftype	@"ET_EXEC"


//--------------------- .note.nv.tkinfo           --------------------------
	.section	.note.nv.tkinfo,"",@"SHT_NOTE"
	.sectionflags	@"SHF_NOTE_NV_TKINFO"
	.tkinfo
        /*0018*/ 	.word	0x00000002
        /*0030*/ 	.string	""
        /*0030*/ 	.string	"ptxas"
        /*0030*/ 	.string	"Cuda compilation tools, release 13.0, V13.0.88"
        /*0030*/ 	.string	"Build cuda_13.0.r13.0/compiler.36424714_0"
        /*0030*/ 	.string	"-arch sm_90a -m 64 "



//--------------------- .note.nv.cuinfo           --------------------------
	.section	.note.nv.cuinfo,"",@"SHT_NOTE"
	.sectionflags	@"SHF_NOTE_NV_CUINFO"
        /*0018*/ 	.short	0x0002
        /*001a*/ 	.short	0x005a
        /*001c*/ 	.short	0x0082
	.zero		2


//--------------------- .nv.info                  --------------------------
	.section	.nv.info,"",@"SHT_CUDA_INFO"
	.align	4


	//----- nvinfo : EIATTR_REGCOUNT
	.align		4
        /*0000*/ 	.byte	0x04, 0x2f
        /*0002*/ 	.short	(.L_12 - .L_11)
	.align		4
.L_11:
        /*0004*/ 	.word	index@(_ZN7cutlass13device_kernelINS_4gemm6kernel13GemmUniversalIN4cute5tupleIJiiiiEEENS1_10collective13CollectiveMmaINS1_37MainloopSm90TmaGmmaWarpSpecializedFP8ILi11ENS5_IJNS4_1CILi1EEESB_SB_EEENS1_32KernelTmaWarpSpecializedPingpongEEENS5_IJNSA_ILi64EEENSA_ILi256EEESF_EEENS_12float_e5m2_tENS5_IJlSB_lEEENS_12float_e4m3_tESJ_NS4_8TiledMMAINS4_8MMA_AtomIJNS4_4SM904GMMA31MMA_64x256x32_F32E5M2E4M3_SS_TNILNSO_7ScaleInE1ELSQ_1EEEEEENS4_6LayoutISC_NS5_IJNSA_ILi0EEESU_SU_EEEEENS5_IJNS4_10UnderscoreESX_SX_EEEEENS4_13SM90_TMA_LOADENS4_14ComposedLayoutINS4_7SwizzleILi2ELi4ELi3EEENS4_18smem_ptr_flag_bitsILi8EEENST_INS5_IJNSA_ILi8EEESF_EEENS5_IJSF_SB_EEEEEEEvNS4_8identityES10_S1A_vS1B_EENS_8epilogue10collective6detail29Sm90TmaWarpSpecializedAdapterINS1E_15DefaultEpilogueISI_SJ_SJ_NS1D_6thread17LinearCombinationISI_Li1EffLNS1I_9ScaleType4KindE0ELNS_15FloatRoundStyleE2ESI_EENS1_15EpilogueDefaultEEEEEvvEEEEvNT_6ParamsE)
        /*0008*/ 	.word	0x000000a8


	//----- nvinfo : EIATTR_FRAME_SIZE
	.align		4
.L_12:
        /*000c*/ 	.byte	0x04, 0x11
        /*000e*/ 	.short	(.L_14 - .L_13)
	.align		4
.L_13:
        /*0010*/ 	.word	index@(_ZN7cutlass13device_kernelINS_4gemm6kernel13GemmUniversalIN4cute5tupleIJiiiiEEENS1_10collective13CollectiveMmaINS1_37MainloopSm90TmaGmmaWarpSpecializedFP8ILi11ENS5_IJNS4_1CILi1EEESB_SB_EEENS1_32KernelTmaWarpSpecializedPingpongEEENS5_IJNSA_ILi64EEENSA_ILi256EEESF_EEENS_12float_e5m2_tENS5_IJlSB_lEEENS_12float_e4m3_tESJ_NS4_8TiledMMAINS4_8MMA_AtomIJNS4_4SM904GMMA31MMA_64x256x32_F32E5M2E4M3_SS_TNILNSO_7ScaleInE1ELSQ_1EEEEEENS4_6LayoutISC_NS5_IJNSA_ILi0EEESU_SU_EEEEENS5_IJNS4_10UnderscoreESX_SX_EEEEENS4_13SM90_TMA_LOADENS4_14ComposedLayoutINS4_7SwizzleILi2ELi4ELi3EEENS4_18smem_ptr_flag_bitsILi8EEENST_INS5_IJNSA_ILi8EEESF_EEENS5_IJSF_SB_EEEEEEEvNS4_8identityES10_S1A_vS1B_EENS_8epilogue10collective6detail29Sm90TmaWarpSpecializedAdapterINS1E_15DefaultEpilogueISI_SJ_SJ_NS1D_6thread17LinearCombinationISI_Li1EffLNS1I_9ScaleType4KindE0ELNS_15FloatRoundStyleE2ESI_EENS1_15EpilogueDefaultEEEEEvvEEEEvNT_6ParamsE)
        /*0014*/ 	.word	0x00000110


	//----- nvinfo : EIATTR_MIN_STACK_SIZE
	.align		4
.L_14:
        /*0018*/ 	.byte	0x04, 0x12
        /*001a*/ 	.short	(.L_16 - .L_15)
	.align		4
.L_15:
        /*001c*/ 	.word	index@(_ZN7cutlass13device_kernelINS_4gemm6kernel13GemmUniversalIN4cute5tupleIJiiiiEEENS1_10collective13CollectiveMmaINS1_37MainloopSm90TmaGmmaWarpSpecializedFP8ILi11ENS5_IJNS4_1CILi1EEESB_SB_EEENS1_32KernelTmaWarpSpecializedPingpongEEENS5_IJNSA_ILi64EEENSA_ILi256EEESF_EEENS_12float_e5m2_tENS5_IJlSB_lEEENS_12float_e4m3_tESJ_NS4_8TiledMMAINS4_8MMA_AtomIJNS4_4SM904GMMA31MMA_64x256x32_F32E5M2E4M3_SS_TNILNSO_7ScaleInE1ELSQ_1EEEEEENS4_6LayoutISC_NS5_IJNSA_ILi0EEESU_SU_EEEEENS5_IJNS4_10UnderscoreESX_SX_EEEEENS4_13SM90_TMA_LOADENS4_14ComposedLayoutINS4_7SwizzleILi2ELi4ELi3EEENS4_18smem_ptr_flag_bitsILi8EEENST_INS5_IJNSA_ILi8EEESF_EEENS5_IJSF_SB_EEEEEEEvNS4_8identityES10_S1A_vS1B_EENS_8epilogue10collective6detail29Sm90TmaWarpSpecializedAdapterINS1E_15DefaultEpilogueISI_SJ_SJ_NS1D_6thread17LinearCombinationISI_Li1EffLNS1I_9ScaleType4KindE0ELNS_15FloatRoundStyleE2ESI_EENS1_15EpilogueDefaultEEEEEvvEEEEvNT_6ParamsE)
        /*0020*/ 	.word	0x00000110
.L_16:


//--------------------- .nv.compat                --------------------------
	.section	.nv.compat,"",@"SHT_CUDA_COMPAT_INFO"
	.align	4
        /*0000*/ 	.byte	0x02, 0x09, 0x01, 0x00, 0x02, 0x02, 0x04, 0x00, 0x02, 0x05, 0x05, 0x00, 0x03, 0x07, 0x01, 0x01
        /*0010*/ 	.byte	0x02, 0x03, 0x01, 0x00, 0x02, 0x06, 0x01, 0x00, 0x04, 0x0b, 0x08, 0x00, 0x00, 0x00, 0x00, 0x00
        /*0020*/ 	.byte	0x00, 0x00, 0x00, 0x00


//--------------------- .nv.info._ZN7cutlass13device_kernelINS_4gemm6kernel13GemmUniversalIN4cute5tupleIJiiiiEEENS1_10collective13CollectiveMmaINS1_37MainloopSm90TmaGmmaWarpSpecializedFP8ILi11ENS5_IJNS4_1CILi1EEESB_SB_EEENS1_32KernelTmaWarpSpecializedPingpongEEENS5_IJNSA_ILi64EEENSA_ILi256EEESF_EEENS_12float_e5m2_tENS5_IJlSB_lEEENS_12float_e4m3_tESJ_NS4_8TiledMMAINS4_8MMA_AtomIJNS4_4SM904GMMA31MMA_64x256x32_F32E5M2E4M3_SS_TNILNSO_7ScaleInE1ELSQ_1EEEEEENS4_6LayoutISC_NS5_IJNSA_ILi0EEESU_SU_EEEEENS5_IJNS4_10UnderscoreESX_SX_EEEEENS4_13SM90_TMA_LOADENS4_14ComposedLayoutINS4_7SwizzleILi2ELi4ELi3EEENS4_18smem_ptr_flag_bitsILi8EEENST_INS5_IJNSA_ILi8EEESF_EEENS5_IJSF_SB_EEEEEEEvNS4_8identityES10_S1A_vS1B_EENS_8epilogue10collective6detail29Sm90TmaWarpSpecializedAdapterINS1E_15DefaultEpilogueISI_SJ_SJ_NS1D_6thread17LinearCombinationISI_Li1EffLNS1I_9ScaleType4KindE0ELNS_15FloatRoundStyleE2ESI_EENS1_15EpilogueDefaultEEEEEvvEEEEvNT_6ParamsE --------------------------
	.section	.nv.info._ZN7cutlass13device_kernelINS_4gemm6kernel13GemmUniversalIN4cute5tupleIJiiiiEEENS1_10collective13CollectiveMmaINS1_37MainloopSm90TmaGmmaWarpSpecializedFP8ILi11ENS5_IJNS4_1CILi1EEESB_SB_EEENS1_32KernelTmaWarpSpecializedPingpongEEENS5_IJNSA_ILi64EEENSA_ILi256EEESF_EEENS_12float_e5m2_tENS5_IJlSB_lEEENS_12float_e4m3_tESJ_NS4_8TiledMMAINS4_8MMA_AtomIJNS4_4SM904GMMA31MMA_64x256x32_F32E5M2E4M3_SS_TNILNSO_7ScaleInE1ELSQ_1EEEEEENS4_6LayoutISC_NS5_IJNSA_ILi0EEESU_SU_EEEEENS5_IJNS4_10UnderscoreESX_SX_EEEEENS4_13SM90_TMA_LOADENS4_14ComposedLayoutINS4_7SwizzleILi2ELi4ELi3EEENS4_18smem_ptr_flag_bitsILi8EEENST_INS5_IJNSA_ILi8EEESF_EEENS5_IJSF_SB_EEEEEEEvNS4_8identityES10_S1A_vS1B_EENS_8epilogue10collective6detail29Sm90TmaWarpSpecializedAdapterINS1E_15DefaultEpilogueISI_SJ_SJ_NS1D_6thread17LinearCombinationISI_Li1EffLNS1I_9ScaleType4KindE0ELNS_15FloatRoundStyleE2ESI_EENS1_15EpilogueDefaultEEEEEvvEEEEvNT_6ParamsE,"",@"SHT_CUDA_INFO"
	.sectionflags	@""
	.align	4


	//----- nvinfo : EIATTR_CUDA_API_VERSION
	.align		4
        /*0000*/ 	.byte	0x04, 0x37
        /*0002*/ 	.short	(.L_18 - .L_17)
.L_17:
        /*0004*/ 	.word	0x00000082


	//----- nvinfo : EIATTR_KPARAM_INFO
	.align		4
.L_18:
        /*0008*/ 	.byte	0x04, 0x17
        /*000a*/ 	.short	(.L_20 - .L_19)
.L_19:
        /*000c*/ 	.word	0x00000000
        /*0010*/ 	.short	0x0000
        /*0012*/ 	.short	0x0070
        /*0014*/ 	.byte	0x00, 0xf0, 0x01, 0x10


	//----- nvinfo : EIATTR_SPARSE_MMA_MASK
	.align		4
.L_20:
        /*0018*/ 	.byte	0x03, 0x50
        /*001a*/ 	.short	0x0000


	//----- nvinfo : EIATTR_MAXREG_COUNT
	.align		4
        /*001c*/ 	.byte	0x03, 0x1b
        /*001e*/ 	.short	0x00a8


	//----- nvinfo : EIATTR_NUM_BARRIERS
	.align		4
        /*0020*/ 	.byte	0x02, 0x4c
        /*0022*/ 	.byte	0x01
	.zero		1


	//----- nvinfo : EIATTR_ANNOTATIONS
	.align		4
        /*0024*/ 	.byte	0x04, 0x55
        /*0026*/ 	.short	(.L_22 - .L_21)


	//   ....[0]....
.L_21:
        /*0028*/ 	.word	0x00000001
        /*002c*/ 	.byte	0x60, 0x0c, 0x00, 0x00, 0x01, 0x00, 0x00, 0x00, 0x90, 0x0c, 0x00, 0x00, 0x01, 0x00, 0x00, 0x00
        /* <DEDUP_REMOVED lines=206> */
        /*0d1c*/ 	.byte	0x30, 0x04, 0x01, 0x00


	//----- nvinfo : EIATTR_MERCURY_ISA_VERSION
	.align		4
.L_22:
        /*0d20*/ 	.byte	0x03, 0x5f
        /*0d22*/ 	.short	0x0101


	//----- nvinfo : EIATTR_INT_WARP_WIDE_INSTR_OFFSETS
	.align		4
        /*0d24*/ 	.byte	0x04, 0x31
        /*0d26*/ 	.short	(.L_24 - .L_23)


	//   ....[0]....
.L_23:
        /*0d28*/ 	.word	0x000005c0


	//   ....[1]....
        /*0d2c*/ 	.word	0x000005d0


	//   ....[2]....
        /*0d30*/ 	.word	0x00000640


	//   ....[3]....
        /*0d34*/ 	.word	0x00000650


	//   ....[4]....
        /*0d38*/ 	.word	0x00000660


	//   ....[5]....
        /*0d3c*/ 	.word	0x00000680


	//   ....[6]....
        /*0d40*/ 	.word	0x000006e0


	//   ....[7]....
        /*0d44*/ 	.word	0x00000700


	//----- nvinfo : EIATTR_COOP_GROUP_MASK_REGIDS
	.align		4
.L_24:
        /*0d48*/ 	.byte	0x04, 0x29
        /*0d4a*/ 	.short	(.L_26 - .L_25)


	//   ....[0]....
.L_25:
        /*0d4c*/ 	.word	0xffffffff


	//   ....[1]....
        /*0d50*/ 	.word	0xffffffff


	//   ....[2]....
        /*0d54*/ 	.word	0xffffffff


	//   ....[3]....
        /*0d58*/ 	.word	0xffffffff


	//   ....[4]....
        /*0d5c*/ 	.word	0xffffffff


	//   ....[5]....
        /*0d60*/ 	.word	0xffffffff


	//----- nvinfo : EIATTR_COOP_GROUP_INSTR_OFFSETS
	.align		4
.L_26:
        /*0d64*/ 	.byte	0x04, 0x28
        /*0d66*/ 	.short	(.L_28 - .L_27)


	//   ....[0]....
.L_27:
        /*0d68*/ 	.word	0x00000060


	//   ....[1]....
        /*0d6c*/ 	.word	0x00000090


	//   ....[2]....
        /*0d70*/ 	.word	0x00000190


	//   ....[3]....
        /*0d74*/ 	.word	0x000004b0


	//   ....[4]....
        /*0d78*/ 	.word	0x000004f0


	//   ....[5]....
        /*0d7c*/ 	.word	0x00000530


	//----- nvinfo : EIATTR_REG_RECONFIG
	.align		4
.L_28:
        /*0d80*/ 	.byte	0x01, 0x54
	.zero		2


	//----- nvinfo : EIATTR_MBARRIER_INSTR_OFFSETS
	.align		4
        /*0d84*/ 	.byte	0x04, 0x39
        /*0d86*/ 	.short	(.L_30 - .L_29)


	//   ....[0]....
.L_29:
        /*0d88*/ 	.word	0x00000330
        /*0d8c*/ 	.word	0x000000ff
        /*0d90*/ 	.word	0x00000000
        /*0d94*/ 	.short	0x0100
        /*0d96*/ 	.byte	0x07
	.zero		1


	//   ....[1]....
        /*0d98*/ 	.word	0x00000340
        /*0d9c*/ 	.word	0x000000ff
        /*0da0*/ 	.word	0x00000058
        /*0da4*/ 	.short	0x0100
        /*0da6*/ 	.byte	0x07
	.zero		1


	//   ....[2]....
        /*0da8*/ 	.word	0x00000350
        /*0dac*/ 	.word	0x000000ff
        /*0db0*/ 	.word	0x00000008
        /*0db4*/ 	.short	0x0100
        /*0db6*/ 	.byte	0x07
	.zero		1


	//   ....[3]....
        /*0db8*/ 	.word	0x00000360
        /*0dbc*/ 	.word	0x000000ff
        /*0dc0*/ 	.word	0x00000060
        /*0dc4*/ 	.short	0x0100
        /*0dc6*/ 	.byte	0x07
	.zero		1


	//   ....[4]....
        /*0dc8*/ 	.word	0x00000370
        /*0dcc*/ 	.word	0x000000ff
        /*0dd0*/ 	.word	0x00000010
        /*0dd4*/ 	.short	0x0100
        /*0dd6*/ 	.byte	0x07
	.zero		1


	//   ....[5]....
        /*0dd8*/ 	.word	0x00000380
        /*0ddc*/ 	.word	0x000000ff
        /*0de0*/ 	.word	0x00000068
        /*0de4*/ 	.short	0x0100
        /*0de6*/ 	.byte	0x07
	.zero		1


	//   ....[6]....
        /*0de8*/ 	.word	0x00000390
        /*0dec*/ 	.word	0x000000ff
        /*0df0*/ 	.word	0x00000018
        /*0df4*/ 	.short	0x0100
        /*0df6*/ 	.byte	0x07
	.zero		1


	//   ....[7]....
        /*0df8*/ 	.word	0x000003a0
        /*0dfc*/ 	.word	0x000000ff
        /*0e00*/ 	.word	0x00000070
        /*0e04*/ 	.short	0x0100
        /*0e06*/ 	.byte	0x07
	.zero		1


	//   ....[8]....
        /*0e08*/ 	.word	0x000003b0
        /*0e0c*/ 	.word	0x000000ff
        /*0e10*/ 	.word	0x00000020
        /*0e14*/ 	.short	0x0100
        /*0e16*/ 	.byte	0x07
	.zero		1


	//   ....[9]....
        /*0e18*/ 	.word	0x000003c0
        /*0e1c*/ 	.word	0x000000ff
        /*0e20*/ 	.word	0x00000078
        /*0e24*/ 	.short	0x0100
        /*0e26*/ 	.byte	0x07
	.zero		1


	//   ....[10]....
        /*0e28*/ 	.word	0x000003d0
        /*0e2c*/ 	.word	0x000000ff
        /*0e30*/ 	.word	0x00000028
        /*0e34*/ 	.short	0x0100
        /*0e36*/ 	.byte	0x07
	.zero		1


	//   ....[11]....
        /*0e38*/ 	.word	0x000003e0
        /*0e3c*/ 	.word	0x000000ff
        /*0e40*/ 	.word	0x00000080
        /*0e44*/ 	.short	0x0100
        /*0e46*/ 	.byte	0x07
	.zero		1


	//   ....[12]....
        /*0e48*/ 	.word	0x000003f0
        /*0e4c*/ 	.word	0x000000ff
        /*0e50*/ 	.word	0x00000030
        /*0e54*/ 	.short	0x0100
        /*0e56*/ 	.byte	0x07
	.zero		1


	//   ....[13]....
        /*0e58*/ 	.word	0x00000400
        /*0e5c*/ 	.word	0x000000ff
        /*0e60*/ 	.word	0x00000088
        /*0e64*/ 	.short	0x0100
        /*0e66*/ 	.byte	0x07
	.zero		1


	//   ....[14]....
        /*0e68*/ 	.word	0x00000410
        /*0e6c*/ 	.word	0x000000ff
        /*0e70*/ 	.word	0x00000038
        /*0e74*/ 	.short	0x0100
        /*0e76*/ 	.byte	0x07
	.zero		1


	//   ....[15]....
        /*0e78*/ 	.word	0x00000420
        /*0e7c*/ 	.word	0x000000ff
        /*0e80*/ 	.word	0x00000090
        /*0e84*/ 	.short	0x0100
        /*0e86*/ 	.byte	0x07
	.zero		1


	//   ....[16]....
        /*0e88*/ 	.word	0x00000430
        /*0e8c*/ 	.word	0x000000ff
        /*0e90*/ 	.word	0x00000040
        /*0e94*/ 	.short	0x0100
        /*0e96*/ 	.byte	0x07
	.zero		1


	//   ....[17]....
        /*0e98*/ 	.word	0x00000440
        /*0e9c*/ 	.word	0x000000ff
        /*0ea0*/ 	.word	0x00000098
        /*0ea4*/ 	.short	0x0100
        /*0ea6*/ 	.byte	0x07
	.zero		1


	//   ....[18]....
        /*0ea8*/ 	.word	0x00000450
        /*0eac*/ 	.word	0x000000ff
        /*0eb0*/ 	.word	0x00000048
        /*0eb4*/ 	.short	0x0100
        /*0eb6*/ 	.byte	0x07
	.zero		1


	//   ....[19]....
        /*0eb8*/ 	.word	0x00000460
        /*0ebc*/ 	.word	0x000000ff
        /*0ec0*/ 	.word	0x000000a0
        /*0ec4*/ 	.short	0x0100
        /*0ec6*/ 	.byte	0x07
	.zero		1


	//   ....[20]....
        /*0ec8*/ 	.word	0x00000470
        /*0ecc*/ 	.word	0x000000ff
        /*0ed0*/ 	.word	0x00000050
        /*0ed4*/ 	.short	0x0100
        /*0ed6*/ 	.byte	0x07
	.zero		1


	//   ....[21]....
        /*0ed8*/ 	.word	0x00000480
        /*0edc*/ 	.word	0x000000ff
        /*0ee0*/ 	.word	0x000000a8
        /*0ee4*/ 	.short	0x0100
        /*0ee6*/ 	.byte	0x07
	.zero		1


	//   ....[22]....
        /*0ee8*/ 	.word	0x00000720
        /*0eec*/ 	.word	0x000000ff
        /*0ef0*/ 	.word	0x000000e0
        /*0ef4*/ 	.short	0x0100
        /*0ef6*/ 	.byte	0x07
	.zero		1


	//   ....[23]....
        /*0ef8*/ 	.word	0x00000730
        /*0efc*/ 	.word	0x000000ff
        /*0f00*/ 	.word	0x000000e8
        /*0f04*/ 	.short	0x0100
        /*0f06*/ 	.byte	0x07
	.zero		1


	//   ....[24]....
        /*0f08*/ 	.word	0x00000770
        /*0f0c*/ 	.word	0x000000ff
        /*0f10*/ 	.word	0x000000c0
        /*0f14*/ 	.short	0x0100
        /*0f16*/ 	.byte	0x0a
	.zero		1


	//   ....[25]....
        /*0f18*/ 	.word	0x00000790
        /*0f1c*/ 	.word	0x000000ff
        /*0f20*/ 	.word	0x000000c8
        /*0f24*/ 	.short	0x0100
        /*0f26*/ 	.byte	0x0a
	.zero		1


	//   ....[26]....
        /*0f28*/ 	.word	0x000007a0
        /*0f2c*/ 	.word	0x000000ff
        /*0f30*/ 	.word	0x000000d0
        /*0f34*/ 	.short	0x0100
        /*0f36*/ 	.byte	0x0a
	.zero		1


	//   ....[27]....
        /*0f38*/ 	.word	0x000007b0
        /*0f3c*/ 	.word	0x000000ff
        /*0f40*/ 	.word	0x000000d8
        /*0f44*/ 	.short	0x0100
        /*0f46*/ 	.byte	0x0a
	.zero		1


	//   ....[28]....
        /*0f48*/ 	.word	0x00001690
        /*0f4c*/ 	.word	0x000000ff
        /*0f50*/ 	.word	0xfffffff8
        /*0f54*/ 	.short	0x010a
        /*0f56*/ 	.byte	0x11
	.zero		1


	//   ....[29]....
        /*0f58*/ 	.word	0x00002070
        /*0f5c*/ 	.word	0x000000ff
        /*0f60*/ 	.word	0x00000000
        /*0f64*/ 	.short	0x010a
        /*0f66*/ 	.byte	0x06
	.zero		1


	//   ....[30]....
        /*0f68*/ 	.word	0x000020b0
        /*0f6c*/ 	.word	0x000000ff
        /*0f70*/ 	.word	0x00000000
        /*0f74*/ 	.short	0x010a
        /*0f76*/ 	.byte	0x06
	.zero		1


	//   ....[31]....
        /*0f78*/ 	.word	0x00003290
        /*0f7c*/ 	.word	0x000000ff
        /*0f80*/ 	.word	0x00000000
        /*0f84*/ 	.short	0x010a
        /*0f86*/ 	.byte	0x09
	.zero		1


	//   ....[32]....
        /*0f88*/ 	.word	0x000032d0
        /*0f8c*/ 	.word	0x000000ff
        /*0f90*/ 	.word	0x00000000
        /*0f94*/ 	.short	0x010a
        /*0f96*/ 	.byte	0x09
	.zero		1


	//   ....[33]....
        /*0f98*/ 	.word	0x00004320
        /*0f9c*/ 	.word	0x000000ff
        /*0fa0*/ 	.word	0x00000000
        /*0fa4*/ 	.short	0x0101
        /*0fa6*/ 	.byte	0x08
	.zero		1


	//   ....[34]....
        /*0fa8*/ 	.word	0x000053d0
        /*0fac*/ 	.word	0x000000e3
        /*0fb0*/ 	.word	0x00000000
        /*0fb4*/ 	.short	0x0101
        /*0fb6*/ 	.byte	0x1c
	.zero		1


	//   ....[35]....
        /*0fb8*/ 	.word	0x000054f0
        /*0fbc*/ 	.word	0x000000ff
        /*0fc0*/ 	.word	0x00000000
        /*0fc4*/ 	.short	0x0101
        /*0fc6*/ 	.byte	0x08
	.zero		1


	//   ....[36]....
        /*0fc8*/ 	.word	0x000055a0
        /*0fcc*/ 	.word	0x000000ff
        /*0fd0*/ 	.word	0x00000008
        /*0fd4*/ 	.short	0x010a
        /*0fd6*/ 	.byte	0x11
	.zero		1


	//   ....[37]....
        /*0fd8*/ 	.word	0x0000e790
        /*0fdc*/ 	.word	0x00000003
        /*0fe0*/ 	.word	0x00000000
        /*0fe4*/ 	.short	0x0101
        /*0fe6*/ 	.byte	0x1c
	.zero		1


	//   ....[38]....
        /*0fe8*/ 	.word	0x0000f190
        /*0fec*/ 	.word	0x0000000b
        /*0ff0*/ 	.word	0x00000058
        /*0ff4*/ 	.short	0x010a
        /*0ff6*/ 	.byte	0x3f
	.zero		1


	//   ....[39]....
        /*0ff8*/ 	.word	0x0000f540
        /*0ffc*/ 	.word	0x00000004
        /*1000*/ 	.word	0x000000e8
        /*1004*/ 	.short	0x0101
        /*1006*/ 	.byte	0x3f
	.zero		1


	//   ....[40]....
        /*1008*/ 	.word	0x0000fd30
        /*100c*/ 	.word	0x00000007
        /*1010*/ 	.word	0x00000000
        /*1014*/ 	.short	0x010a
        /*1016*/ 	.byte	0x3f
	.zero		1


	//   ....[41]....
        /*1018*/ 	.word	0x0000fdb0
        /*101c*/ 	.word	0x00000009
        /*1020*/ 	.word	0x00000000
        /*1024*/ 	.short	0x010a
        /*1026*/ 	.byte	0x3f
	.zero		1


	//   ....[42]....
        /*1028*/ 	.word	0x0000fe40
        /*102c*/ 	.word	0x00000006
        /*1030*/ 	.word	0x00000000
        /*1034*/ 	.short	0x010a
        /*1036*/ 	.byte	0x3f
	.zero		1


	//   ....[43]....
        /*1038*/ 	.word	0x0000fed0
        /*103c*/ 	.word	0x00000009
        /*1040*/ 	.word	0x00000000
        /*1044*/ 	.short	0x010a
        /*1046*/ 	.byte	0x3f
	.zero		1


	//   ....[44]....
        /*1048*/ 	.word	0x0000ff60
        /*104c*/ 	.word	0x00000006
        /*1050*/ 	.word	0x00000000
        /*1054*/ 	.short	0x010a
        /*1056*/ 	.byte	0x3f
	.zero		1


	//   ....[45]....
        /*1058*/ 	.word	0x0000fff0
        /*105c*/ 	.word	0x00000009
        /*1060*/ 	.word	0x00000000
        /*1064*/ 	.short	0x010a
        /*1066*/ 	.byte	0x3f
	.zero		1


	//   ....[46]....
        /*1068*/ 	.word	0x00010080
        /*106c*/ 	.word	0x00000006
        /*1070*/ 	.word	0x00000000
        /*1074*/ 	.short	0x010a
        /*1076*/ 	.byte	0x3f
	.zero		1


	//   ....[47]....
        /*1078*/ 	.word	0x00010110
        /*107c*/ 	.word	0x00000009
        /*1080*/ 	.word	0x00000000
        /*1084*/ 	.short	0x010a
        /*1086*/ 	.byte	0x3f
	.zero		1


	//   ....[48]....
        /*1088*/ 	.word	0x000101a0
        /*108c*/ 	.word	0x00000006
        /*1090*/ 	.word	0x00000000
        /*1094*/ 	.short	0x010a
        /*1096*/ 	.byte	0x3f
	.zero		1


	//   ....[49]....
        /*1098*/ 	.word	0x00010230
        /*109c*/ 	.word	0x00000009
        /*10a0*/ 	.word	0x00000000
        /*10a4*/ 	.short	0x010a
        /*10a6*/ 	.byte	0x3f
	.zero		1


	//   ....[50]....
        /*10a8*/ 	.word	0x000102c0
        /*10ac*/ 	.word	0x00000003
        /*10b0*/ 	.word	0x00000000
        /*10b4*/ 	.short	0x010a
        /*10b6*/ 	.byte	0x3f
	.zero		1


	//   ....[51]....
        /*10b8*/ 	.word	0x00010330
        /*10bc*/ 	.word	0x00000003
        /*10c0*/ 	.word	0xfffffff8
        /*10c4*/ 	.short	0x010a
        /*10c6*/ 	.byte	0x3f
	.zero		1


	//   ....[52]....
        /*10c8*/ 	.word	0x00010390
        /*10cc*/ 	.word	0x00000003
        /*10d0*/ 	.word	0x00000000
        /*10d4*/ 	.short	0x010a
        /*10d6*/ 	.byte	0x3f
	.zero		1


	//   ....[53]....
        /*10d8*/ 	.word	0x00010400
        /*10dc*/ 	.word	0x00000000
        /*10e0*/ 	.word	0x00000000
        /*10e4*/ 	.short	0x010a
        /*10e6*/ 	.byte	0x3f
	.zero		1


	//   ....[54]....
        /*10e8*/ 	.word	0x00010470
        /*10ec*/ 	.word	0x00000019
        /*10f0*/ 	.word	0x00000008
        /*10f4*/ 	.short	0x010a
        /*10f6*/ 	.byte	0x3f
	.zero		1


	//   ....[55]....
        /*10f8*/ 	.word	0x00010540
        /*10fc*/ 	.word	0x0000000b
        /*1100*/ 	.word	0x00000058
        /*1104*/ 	.short	0x010a
        /*1106*/ 	.byte	0x3f
	.zero		1


	//   ....[56]....
        /*1108*/ 	.word	0x00010620
        /*110c*/ 	.word	0x00000007
        /*1110*/ 	.word	0x00000000
        /*1114*/ 	.short	0x010a
        /*1116*/ 	.byte	0x3f
	.zero		1


	//   ....[57]....
        /*1118*/ 	.word	0x00010670
        /*111c*/ 	.word	0x00000009
        /*1120*/ 	.word	0x00000000
        /*1124*/ 	.short	0x010a
        /*1126*/ 	.byte	0x3f
	.zero		1


	//   ....[58]....
        /*1128*/ 	.word	0x000106c0
        /*112c*/ 	.word	0x00000006
        /*1130*/ 	.word	0x00000000
        /*1134*/ 	.short	0x010a
        /*1136*/ 	.byte	0x3f
	.zero		1


	//   ....[59]....
        /*1138*/ 	.word	0x00010710
        /*113c*/ 	.word	0x00000009
        /*1140*/ 	.word	0x00000000
        /*1144*/ 	.short	0x010a
        /*1146*/ 	.byte	0x3f
	.zero		1


	//   ....[60]....
        /*1148*/ 	.word	0x00010760
        /*114c*/ 	.word	0x00000006
        /*1150*/ 	.word	0x00000000
        /*1154*/ 	.short	0x010a
        /*1156*/ 	.byte	0x3f
	.zero		1


	//   ....[61]....
        /*1158*/ 	.word	0x000107b0
        /*115c*/ 	.word	0x00000009
        /*1160*/ 	.word	0x00000000
        /*1164*/ 	.short	0x010a
        /*1166*/ 	.byte	0x3f
	.zero		1


	//   ....[62]....
        /*1168*/ 	.word	0x00010800
        /*116c*/ 	.word	0x00000006
        /*1170*/ 	.word	0x00000000
        /*1174*/ 	.short	0x010a
        /*1176*/ 	.byte	0x3f
	.zero		1


	//   ....[63]....
        /*1178*/ 	.word	0x00010850
        /*117c*/ 	.word	0x00000009
        /*1180*/ 	.word	0x00000000
        /*1184*/ 	.short	0x010a
        /*1186*/ 	.byte	0x3f
	.zero		1


	//   ....[64]....
        /*1188*/ 	.word	0x000108a0
        /*118c*/ 	.word	0x00000006
        /*1190*/ 	.word	0x00000000
        /*1194*/ 	.short	0x010a
        /*1196*/ 	.byte	0x3f
	.zero		1


	//   ....[65]....
        /*1198*/ 	.word	0x000108f0
        /*119c*/ 	.word	0x00000009
        /*11a0*/ 	.word	0x00000000
        /*11a4*/ 	.short	0x010a
        /*11a6*/ 	.byte	0x3f
	.zero		1


	//----- nvinfo : EIATTR_NUM_MBARRIERS
	.align		4
.L_30:
        /*11a8*/ 	.byte	0x03, 0x38
        /*11aa*/ 	.short	0x001c


	//----- nvinfo : EIATTR_EXIT_INSTR_OFFSETS
	.align		4
        /*11ac*/ 	.byte	0x04, 0x1c
        /*11ae*/ 	.short	(.L_32 - .L_31)


	//   ....[0]....
.L_31:
        /*11b0*/ 	.word	0x000013c0


	//   ....[1]....
        /*11b4*/ 	.word	0x00001420


	//   ....[2]....
        /*11b8*/ 	.word	0x0000eea0


	//   ....[3]....
        /*11bc*/ 	.word	0x0000eed0


	//   ....[4]....
        /*11c0*/ 	.word	0x00010310


	//----- nvinfo : EIATTR_MAX_THREADS
	.align		4
.L_32:
        /*11c4*/ 	.byte	0x04, 0x05
        /*11c6*/ 	.short	(.L_34 - .L_33)
.L_33:
        /*11c8*/ 	.word	0x00000180
        /*11cc*/ 	.word	0x00000001
        /*11d0*/ 	.word	0x00000001


	//----- nvinfo : EIATTR_CRS_STACK_SIZE
	.align		4
.L_34:
        /*11d4*/ 	.byte	0x04, 0x1e
        /*11d6*/ 	.short	(.L_36 - .L_35)
.L_35:
        /*11d8*/ 	.word	0x00000000


	//----- nvinfo : EIATTR_CBANK_PARAM_SIZE
	.align		4
.L_36:
        /*11dc*/ 	.byte	0x03, 0x19
        /*11de*/ 	.short	0x0470


	//----- nvinfo : EIATTR_PARAM_CBANK
	.align		4
        /*11e0*/ 	.byte	0x04, 0x0a
        /*11e2*/ 	.short	(.L_38 - .L_37)
	.align		4
.L_37:
        /*11e4*/ 	.word	index@(.nv.constant0._ZN7cutlass13device_kernelINS_4gemm6kernel13GemmUniversalIN4cute5tupleIJiiiiEEENS1_10collective13CollectiveMmaINS1_37MainloopSm90TmaGmmaWarpSpecializedFP8ILi11ENS5_IJNS4_1CILi1EEESB_SB_EEENS1_32KernelTmaWarpSpecializedPingpongEEENS5_IJNSA_ILi64EEENSA_ILi256EEESF_EEENS_12float_e5m2_tENS5_IJlSB_lEEENS_12float_e4m3_tESJ_NS4_8TiledMMAINS4_8MMA_AtomIJNS4_4SM904GMMA31MMA_64x256x32_F32E5M2E4M3_SS_TNILNSO_7ScaleInE1ELSQ_1EEEEEENS4_6LayoutISC_NS5_IJNSA_ILi0EEESU_SU_EEEEENS5_IJNS4_10UnderscoreESX_SX_EEEEENS4_13SM90_TMA_LOADENS4_14ComposedLayoutINS4_7SwizzleILi2ELi4ELi3EEENS4_18smem_ptr_flag_bitsILi8EEENST_INS5_IJNSA_ILi8EEESF_EEENS5_IJSF_SB_EEEEEEEvNS4_8identityES10_S1A_vS1B_EENS_8epilogue10collective6detail29Sm90TmaWarpSpecializedAdapterINS1E_15DefaultEpilogueISI_SJ_SJ_NS1D_6thread17LinearCombinationISI_Li1EffLNS1I_9ScaleType4KindE0ELNS_15FloatRoundStyleE2ESI_EENS1_15EpilogueDefaultEEEEEvvEEEEvNT_6ParamsE)
        /*11e8*/ 	.short	0x0210
        /*11ea*/ 	.short	0x0470


	//----- nvinfo : EIATTR_SW_WAR
	.align		4
.L_38:
        /*11ec*/ 	.byte	0x04, 0x36
        /*11ee*/ 	.short	(.L_40 - .L_39)
.L_39:
        /*11f0*/ 	.word	0x00000008
.L_40:


//--------------------- .nv.callgraph             --------------------------
	.section	.nv.callgraph,"",@"SHT_CUDA_CALLGRAPH"
	.align	4
	.sectionentsize	8
	.align		4
        /*0000*/ 	.word	0x00000000
	.align		4
        /*0004*/ 	.word	0xffffffff
	.align		4
        /*0008*/ 	.word	0x00000000
	.align		4
        /*000c*/ 	.word	0xfffffffe
	.align		4
        /*0010*/ 	.word	0x00000000
	.align		4
        /*0014*/ 	.word	0xfffffffd
	.align		4
        /*0018*/ 	.word	0x00000000
	.align		4
        /*001c*/ 	.word	0xfffffffc


//--------------------- .nv.constant4             --------------------------
	.section	.nv.constant4,"a",@progbits
	.align	8
	.align		8
.nv.constant4:
        /*0000*/ 	.dword	_ZN40_INTERNAL_080d65ea_4_k_cu_11bd896b_213244cuda3std3__45__cpo5beginE
	.align		8
        /*0008*/ 	.dword	_ZN40_INTERNAL_080d65ea_4_k_cu_11bd896b_213244cuda3std3__45__cpo3endE
	.align		8
        /*0010*/ 	.dword	_ZN40_INTERNAL_080d65ea_4_k_cu_11bd896b_213244cuda3std3__45__cpo6cbeginE
	.align		8
        /*0018*/ 	.dword	_ZN40_INTERNAL_080d65ea_4_k_cu_11bd896b_213244cuda3std3__45__cpo4cendE
	.align		8
        /*0020*/ 	.dword	_ZN40_INTERNAL_080d65ea_4_k_cu_11bd896b_213244cuda3std3__442_GLOBAL__N__080d65ea_4_k_cu_11bd896b_213246ignoreE
	.align		8
        /*0028*/ 	.dword	_ZN40_INTERNAL_080d65ea_4_k_cu_11bd896b_213244cuda3std3__419piecewise_constructE
	.align		8
        /*0030*/ 	.dword	_ZN40_INTERNAL_080d65ea_4_k_cu_11bd896b_213244cuda3std3__48in_placeE
	.align		8
        /*0038*/ 	.dword	_ZN40_INTERNAL_080d65ea_4_k_cu_11bd896b_213244cuda3std6ranges3__45__cpo4swapE
	.align		8
        /*0040*/ 	.dword	_ZN40_INTERNAL_080d65ea_4_k_cu_11bd896b_213244cuda3std6ranges3__45__cpo9iter_moveE
	.align		8
        /*0048*/ 	.dword	_ZN40_INTERNAL_080d65ea_4_k_cu_11bd896b_213244cute7productE
	.align		8
        /*0050*/ 	.dword	_ZN40_INTERNAL_080d65ea_4_k_cu_11bd896b_213244cute1_E


//--------------------- .text._ZN7cutlass13device_kernelINS_4gemm6kernel13GemmUniversalIN4cute5tupleIJiiiiEEENS1_10collective13CollectiveMmaINS1_37MainloopSm90TmaGmmaWarpSpecializedFP8ILi11ENS5_IJNS4_1CILi1EEESB_SB_EEENS1_32KernelTmaWarpSpecializedPingpongEEENS5_IJNSA_ILi64EEENSA_ILi256EEESF_EEENS_12float_e5m2_tENS5_IJlSB_lEEENS_12float_e4m3_tESJ_NS4_8TiledMMAINS4_8MMA_AtomIJNS4_4SM904GMMA31MMA_64x256x32_F32E5M2E4M3_SS_TNILNSO_7ScaleInE1ELSQ_1EEEEEENS4_6LayoutISC_NS5_IJNSA_ILi0EEESU_SU_EEEEENS5_IJNS4_10UnderscoreESX_SX_EEEEENS4_13SM90_TMA_LOADENS4_14ComposedLayoutINS4_7SwizzleILi2ELi4ELi3EEENS4_18smem_ptr_flag_bitsILi8EEENST_INS5_IJNSA_ILi8EEESF_EEENS5_IJSF_SB_EEEEEEEvNS4_8identityES10_S1A_vS1B_EENS_8epilogue10collective6detail29Sm90TmaWarpSpecializedAdapterINS1E_15DefaultEpilogueISI_SJ_SJ_NS1D_6thread17LinearCombinationISI_Li1EffLNS1I_9ScaleType4KindE0ELNS_15FloatRoundStyleE2ESI_EENS1_15EpilogueDefaultEEEEEvvEEEEvNT_6ParamsE --------------------------
	.section	.text._ZN7cutlass13device_kernelINS_4gemm6kernel13GemmUniversalIN4cute5tupleIJiiiiEEENS1_10collective13CollectiveMmaINS1_37MainloopSm90TmaGmmaWarpSpecializedFP8ILi11ENS5_IJNS4_1CILi1EEESB_SB_EEENS1_32KernelTmaWarpSpecializedPingpongEEENS5_IJNSA_ILi64EEENSA_ILi256EEESF_EEENS_12float_e5m2_tENS5_IJlSB_lEEENS_12float_e4m3_tESJ_NS4_8TiledMMAINS4_8MMA_AtomIJNS4_4SM904GMMA31MMA_64x256x32_F32E5M2E4M3_SS_TNILNSO_7ScaleInE1ELSQ_1EEEEEENS4_6LayoutISC_NS5_IJNSA_ILi0EEESU_SU_EEEEENS5_IJNS4_10UnderscoreESX_SX_EEEEENS4_13SM90_TMA_LOADENS4_14ComposedLayoutINS4_7SwizzleILi2ELi4ELi3EEENS4_18smem_ptr_flag_bitsILi8EEENST_INS5_IJNSA_ILi8EEESF_EEENS5_IJSF_SB_EEEEEEEvNS4_8identityES10_S1A_vS1B_EENS_8epilogue10collective6detail29Sm90TmaWarpSpecializedAdapterINS1E_15DefaultEpilogueISI_SJ_SJ_NS1D_6thread17LinearCombinationISI_Li1EffLNS1I_9ScaleType4KindE0ELNS_15FloatRoundStyleE2ESI_EENS1_15EpilogueDefaultEEEEEvvEEEEvNT_6ParamsE,"ax",@progbits
	.align	128
.text._ZN7cutlass13device_kernelINS_4gemm6kernel13GemmUniversalIN4cute5tupleIJiiiiEEENS1_10collective13CollectiveMmaINS1_37MainloopSm90TmaGmmaWarpSpecializedFP8ILi11ENS5_IJNS4_1CILi1EEESB_SB_EEENS1_32KernelTmaWarpSpecializedPingpongEEENS5_IJNSA_ILi64EEENSA_ILi256EEESF_EEENS_12float_e5m2_tENS5_IJlSB_lEEENS_12float_e4m3_tESJ_NS4_8TiledMMAINS4_8MMA_AtomIJNS4_4SM904GMMA31MMA_64x256x32_F32E5M2E4M3_SS_TNILNSO_7ScaleInE1ELSQ_1EEEEEENS4_6LayoutISC_NS5_IJNSA_ILi0EEESU_SU_EEEEENS5_IJNS4_10UnderscoreESX_SX_EEEEENS4_13SM90_TMA_LOADENS4_14ComposedLayoutINS4_7SwizzleILi2ELi4ELi3EEENS4_18smem_ptr_flag_bitsILi8EEENST_INS5_IJNSA_ILi8EEESF_EEENS5_IJSF_SB_EEEEEEEvNS4_8identityES10_S1A_vS1B_EENS_8epilogue10collective6detail29Sm90TmaWarpSpecializedAdapterINS1E_15DefaultEpilogueISI_SJ_SJ_NS1D_6thread17LinearCombinationISI_Li1EffLNS1I_9ScaleType4KindE0ELNS_15FloatRoundStyleE2ESI_EENS1_15EpilogueDefaultEEEEEvvEEEEvNT_6ParamsE:
        .type           _ZN7cutlass13device_kernelINS_4gemm6kernel13GemmUniversalIN4cute5tupleIJiiiiEEENS1_10collective13CollectiveMmaINS1_37MainloopSm90TmaGmmaWarpSpecializedFP8ILi11ENS5_IJNS4_1CILi1EEESB_SB_EEENS1_32KernelTmaWarpSpecializedPingpongEEENS5_IJNSA_ILi64EEENSA_ILi256EEESF_EEENS_12float_e5m2_tENS5_IJlSB_lEEENS_12float_e4m3_tESJ_NS4_8TiledMMAINS4_8MMA_AtomIJNS4_4SM904GMMA31MMA_64x256x32_F32E5M2E4M3_SS_TNILNSO_7ScaleInE1ELSQ_1EEEEEENS4_6LayoutISC_NS5_IJNSA_ILi0EEESU_SU_EEEEENS5_IJNS4_10UnderscoreESX_SX_EEEEENS4_13SM90_TMA_LOADENS4_14ComposedLayoutINS4_7SwizzleILi2ELi4ELi3EEENS4_18smem_ptr_flag_bitsILi8EEENST_INS5_IJNSA_ILi8EEESF_EEENS5_IJSF_SB_EEEEEEEvNS4_8identityES10_S1A_vS1B_EENS_8epilogue10collective6detail29Sm90TmaWarpSpecializedAdapterINS1E_15DefaultEpilogueISI_SJ_SJ_NS1D_6thread17LinearCombinationISI_Li1EffLNS1I_9ScaleType4KindE0ELNS_15FloatRoundStyleE2ESI_EENS1_15EpilogueDefaultEEEEEvvEEEEvNT_6ParamsE,@function
        .size           _ZN7cutlass13device_kernelINS_4gemm6kernel13GemmUniversalIN4cute5tupleIJiiiiEEENS1_10collective13CollectiveMmaINS1_37MainloopSm90TmaGmmaWarpSpecializedFP8ILi11ENS5_IJNS4_1CILi1EEESB_SB_EEENS1_32KernelTmaWarpSpecializedPingpongEEENS5_IJNSA_ILi64EEENSA_ILi256EEESF_EEENS_12float_e5m2_tENS5_IJlSB_lEEENS_12float_e4m3_tESJ_NS4_8TiledMMAINS4_8MMA_AtomIJNS4_4SM904GMMA31MMA_64x256x32_F32E5M2E4M3_SS_TNILNSO_7ScaleInE1ELSQ_1EEEEEENS4_6LayoutISC_NS5_IJNSA_ILi0EEESU_SU_EEEEENS5_IJNS4_10UnderscoreESX_SX_EEEEENS4_13SM90_TMA_LOADENS4_14ComposedLayoutINS4_7SwizzleILi2ELi4ELi3EEENS4_18smem_ptr_flag_bitsILi8EEENST_INS5_IJNSA_ILi8EEESF_EEENS5_IJSF_SB_EEEEEEEvNS4_8identityES10_S1A_vS1B_EENS_8epilogue10collective6detail29Sm90TmaWarpSpecializedAdapterINS1E_15DefaultEpilogueISI_SJ_SJ_NS1D_6thread17LinearCombinationISI_Li1EffLNS1I_9ScaleType4KindE0ELNS_15FloatRoundStyleE2ESI_EENS1_15EpilogueDefaultEEEEEvvEEEEvNT_6ParamsE,(.L_x_347 - _ZN7cutlass13device_kernelINS_4gemm6kernel13GemmUniversalIN4cute5tupleIJiiiiEEENS1_10collective13CollectiveMmaINS1_37MainloopSm90TmaGmmaWarpSpecializedFP8ILi11ENS5_IJNS4_1CILi1EEESB_SB_EEENS1_32KernelTmaWarpSpecializedPingpongEEENS5_IJNSA_ILi64EEENSA_ILi256EEESF_EEENS_12float_e5m2_tENS5_IJlSB_lEEENS_12float_e4m3_tESJ_NS4_8TiledMMAINS4_8MMA_AtomIJNS4_4SM904GMMA31MMA_64x256x32_F32E5M2E4M3_SS_TNILNSO_7ScaleInE1ELSQ_1EEEEEENS4_6LayoutISC_NS5_IJNSA_ILi0EEESU_SU_EEEEENS5_IJNS4_10UnderscoreESX_SX_EEEEENS4_13SM90_TMA_LOADENS4_14ComposedLayoutINS4_7SwizzleILi2ELi4ELi3EEENS4_18smem_ptr_flag_bitsILi8EEENST_INS5_IJNSA_ILi8EEESF_EEENS5_IJSF_SB_EEEEEEEvNS4_8identityES10_S1A_vS1B_EENS_8epilogue10collective6detail29Sm90TmaWarpSpecializedAdapterINS1E_15DefaultEpilogueISI_SJ_SJ_NS1D_6thread17LinearCombinationISI_Li1EffLNS1I_9ScaleType4KindE0ELNS_15FloatRoundStyleE2ESI_EENS1_15EpilogueDefaultEEEEEvvEEEEvNT_6ParamsE)
        .other          _ZN7cutlass13device_kernelINS_4gemm6kernel13GemmUniversalIN4cute5tupleIJiiiiEEENS1_10collective13CollectiveMmaINS1_37MainloopSm90TmaGmmaWarpSpecializedFP8ILi11ENS5_IJNS4_1CILi1EEESB_SB_EEENS1_32KernelTmaWarpSpecializedPingpongEEENS5_IJNSA_ILi64EEENSA_ILi256EEESF_EEENS_12float_e5m2_tENS5_IJlSB_lEEENS_12float_e4m3_tESJ_NS4_8TiledMMAINS4_8MMA_AtomIJNS4_4SM904GMMA31MMA_64x256x32_F32E5M2E4M3_SS_TNILNSO_7ScaleInE1ELSQ_1EEEEEENS4_6LayoutISC_NS5_IJNSA_ILi0EEESU_SU_EEEEENS5_IJNS4_10UnderscoreESX_SX_EEEEENS4_13SM90_TMA_LOADENS4_14ComposedLayoutINS4_7SwizzleILi2ELi4ELi3EEENS4_18smem_ptr_flag_bitsILi8EEENST_INS5_IJNSA_ILi8EEESF_EEENS5_IJSF_SB_EEEEEEEvNS4_8identityES10_S1A_vS1B_EENS_8epilogue10collective6detail29Sm90TmaWarpSpecializedAdapterINS1E_15DefaultEpilogueISI_SJ_SJ_NS1D_6thread17LinearCombinationISI_Li1EffLNS1I_9ScaleType4KindE0ELNS_15FloatRoundStyleE2ESI_EENS1_15EpilogueDefaultEEEEEvvEEEEvNT_6ParamsE,@"STO_CUDA_ENTRY STV_DEFAULT"
_ZN7cutlass13device_kernelINS_4gemm6kernel13GemmUniversalIN4cute5tupleIJiiiiEEENS1_10collective13CollectiveMmaINS1_37MainloopSm90TmaGmmaWarpSpecializedFP8ILi11ENS5_IJNS4_1CILi1EEESB_SB_EEENS1_32KernelTmaWarpSpecializedPingpongEEENS5_IJNSA_ILi64EEENSA_ILi256EEESF_EEENS_12float_e5m2_tENS5_IJlSB_lEEENS_12float_e4m3_tESJ_NS4_8TiledMMAINS4_8MMA_AtomIJNS4_4SM904GMMA31MMA_64x256x32_F32E5M2E4M3_SS_TNILNSO_7ScaleInE1ELSQ_1EEEEEENS4_6LayoutISC_NS5_IJNSA_ILi0EEESU_SU_EEEEENS5_IJNS4_10UnderscoreESX_SX_EEEEENS4_13SM90_TMA_LOADENS4_14ComposedLayoutINS4_7SwizzleILi2ELi4ELi3EEENS4_18smem_ptr_flag_bitsILi8EEENST_INS5_IJNSA_ILi8EEESF_EEENS5_IJSF_SB_EEEEEEEvNS4_8identityES10_S1A_vS1B_EENS_8epilogue10collective6detail29Sm90TmaWarpSpecializedAdapterINS1E_15DefaultEpilogueISI_SJ_SJ_NS1D_6thread17LinearCombinationISI_Li1EffLNS1I_9ScaleType4KindE0ELNS_15FloatRoundStyleE2ESI_EENS1_15EpilogueDefaultEEEEEvvEEEEvNT_6ParamsE:
[----:B------:R-:W0:Y:S02]  /*0000*/  LDC R1, c[0x0][0x28] ;  /* 0x00000a00ff017b82 */ /* 0x000e240000000800 */
[----:B0-----:R-:W-:Y:S01]  /*0010*/  VIADD R1, R1, 0xfffffef0 ;  /* 0xfffffef001017836 */ /* 0x001fe20000000000 */
[----:B------:R-:W0:Y:S01]  /*0020*/  S2R R2, SR_TID.X ;  /* 0x0000000000027919 */ /* 0x000e220000002100 */
[----:B------:R-:W-:Y:S01]  /*0030*/  ELECT P0, URZ, PT ;  /* 0x00000000003f782f */ /* 0x000fe20003800000 */
[----:B------:R-:W-:Y:S01]  /*0040*/  BSSY B0, `(.L_x_0) ;  /* 0x0000014000007945 */ /* 0x000fe20003800000 */
[----:B0-----:R-:W-:-:S05]  /*0050*/  SHF.R.U32.HI R0, RZ, 0x5, R2 ;  /* 0x00000005ff007819 */ /* 0x001fca0000011602 */
[----:B------:R-:W0:Y:S02]  /*0060*/  SHFL.IDX PT, R3, R0, RZ, 0x1f ;  /* 0x00001fff00037589 */ /* 0x000e2400000e0000 */
[----:B0-----:R-:W-:Y:S02]  /*0070*/  R2UR UR6, R3 ;  /* 0x00000000030672ca */ /* 0x001fe400000e0000 */
[----:B------:R-:W-:-:S05]  /*0080*/  SHF.R.U32.HI R3, RZ, 0x7, R2 ;  /* 0x00000007ff037819 */ /* 0x000fca0000011602 */
[----:B------:R0:W1:Y:S06]  /*0090*/  SHFL.IDX PT, R4, R3, RZ, 0x1f ;  /* 0x00001fff03047589 */ /* 0x00006c00000e0000 */
[----:B------:R-:W-:Y:S02]  /*00a0*/  USHF.R.S32.HI UR4, URZ, 0x1f, UR6 ;  /* 0x0000001f3f047899 */ /* 0x000fe40008011406 */
[----:B------:R-:W-:Y:S02]  /*00b0*/  ISETP.NE.OR P0, PT, RZ, UR6, !P0 ;  /* 0x00000006ff007c0c */ /* 0x000fe4000c705670 */
[----:B------:R-:W-:-:S04]  /*00c0*/  ULEA.HI UR4, UR4, UR6, URZ, 0x2 ;  /* 0x0000000604047291 */ /* 0x000fc8000f8f103f */
[----:B------:R-:W-:-:S04]  /*00d0*/  ULOP3.LUT UR4, UR4, 0xfffffffc, URZ, 0xc0, !UPT ;  /* 0xfffffffc04047892 */ /* 0x000fc8000f8ec03f */
[----:B------:R-:W-:-:S03]  /*00e0*/  UIADD3 UR6, UR6, -UR4, URZ ;  /* 0x8000000406067290 */ /* 0x000fc6000fffe03f */
[----:B0-----:R-:W-:Y:S09]  /*00f0*/  @P0 BRA `(.L_x_1) ;  /* 0x0000000000200947 */ /* 0x001ff20003800000 */
[----:B------:R-:W-:Y:S02]  /*0100*/  ULDC.64 UR4, c[0x0][0x198] ;  /* 0x0000660000047ab9 */ /* 0x000fe40000000a00 */
[----:B------:R-:W-:Y:S02]  /*0110*/  UIADD3 UR8, UP0, UR4, 0xf0, URZ ;  /* 0x000000f004087890 */ /* 0x000fe4000ff1e03f */
[----:B------:R-:W-:Y:S02]  /*0120*/  UIADD3 UR4, UP1, UR4, 0x1f0, URZ ;  /* 0x000001f004047890 */ /* 0x000fe4000ff3e03f */
[----:B------:R-:W-:Y:S02]  /*0130*/  UIADD3.X UR9, URZ, UR5, URZ, UP0, !UPT ;  /* 0x000000053f097290 */ /* 0x000fe400087fe43f */
[----:B------:R-:W-:-:S07]  /*0140*/  UIADD3.X UR5, URZ, UR5, URZ, UP1, !UPT ;  /* 0x000000053f057290 */ /* 0x000fce0008ffe43f */
[----:B------:R0:W-:Y:S02]  /*0150*/  UTMACCTL.PF [UR8] ;  /* 0x00000000080079b9 */ /* 0x0001e40008040000 */
[----:B------:R0:W-:Y:S02]  /*0160*/  UTMACCTL.PF [UR4] ;  /* 0x00000000040079b9 */ /* 0x0001e40008040000 */
[----:B0-----:R-:W-:Y:S01]  /*0170*/  NOP ;  /* 0x0000000000007918 */ /* 0x001fe20000000000 */
.L_x_1:
[----:B------:R-:W-:Y:S05]  /*0180*/  BSYNC B0 ;  /* 0x0000000000007941 */ /* 0x000fea0003800000 */
.L_x_0:
[----:B------:R-:W0:Y:S01]  /*0190*/  SHFL.IDX PT, R5, R0, RZ, 0x1f ;  /* 0x00001fff00057589 */ /* 0x000e2200000e0000 */
[----:B-1----:R-:W-:Y:S01]  /*01a0*/  R2UR UR14, R4 ;  /* 0x00000000040e72ca */ /* 0x002fe200000e0000 */
[----:B------:R-:W-:-:S04]  /*01b0*/  UISETP.NE.AND UP0, UPT, UR6, 0x3, UPT ;  /* 0x000000030600788c */ /* 0x000fc8000bf05270 */
[----:B------:R-:W-:-:S08]  /*01c0*/  UISETP.EQ.OR UP0, UPT, UR6, URZ, !UP0 ;  /* 0x0000003f0600728c */ /* 0x000fd0000c702670 */
[----:B------:R-:W-:Y:S02]  /*01d0*/  UIADD3 UR12, UR14, -0x1, URZ ;  /* 0xffffffff0e0c7890 */ /* 0x000fe4000fffe03f */
[----:B------:R-:W-:Y:S02]  /*01e0*/  UISETP.EQ.AND UP0, UPT, UR14, URZ, UP0 ;  /* 0x0000003f0e00728c */ /* 0x000fe40008702270 */
[----:B------:R-:W-:Y:S02]  /*01f0*/  UISETP.GE.U32.AND UP1, UPT, UR12, 0x2, UPT ;  /* 0x000000020c00788c */ /* 0x000fe4000bf26070 */
[----:B------:R-:W-:Y:S01]  /*0200*/  USEL UR13, URZ, 0x1, !UP0 ;  /* 0x000000013f0d7887 */ /* 0x000fe2000c000000 */
[----:B0-----:R-:W-:-:S03]  /*0210*/  ISETP.NE.AND P0, PT, R5, RZ, PT ;  /* 0x000000ff0500720c */ /* 0x001fc60003f05270 */
[----:B------:R-:W-:-:S10]  /*0220*/  USEL UR13, UR13, 0x2, UP1 ;  /* 0x000000020d0d7887 */ /* 0x000fd40008800000 */
[----:B------:R-:W-:Y:S05]  /*0230*/  @P0 BRA `(.L_x_2) ;  /* 0x00000000009c0947 */ /* 0x000fea0003800000 */
[----:B------:R-:W-:Y:S01]  /*0240*/  ELECT P0, URZ, PT ;  /* 0x00000000003f782f */ /* 0x000fe20003800000 */
[----:B------:R-:W-:-:S12]  /*0250*/  BSSY B0, `(.L_x_2) ;  /* 0x0000025000007945 */ /* 0x000fd80003800000 */
[----:B------:R-:W-:Y:S05]  /*0260*/  @!P0 BRA `(.L_x_3) ;  /* 0x00000000008c8947 */ /* 0x000fea0003800000 */
[----:B------:R-:W0:Y:S01]  /*0270*/  S2UR UR7, SR_CgaCtaId ;  /* 0x00000000000779c3 */ /* 0x000e220000008800 */
[----:B------:R-:W-:Y:S01]  /*0280*/  UMOV UR4, 0x400 ;  /* 0x0000040000047882 */ /* 0x000fe20000000000 */
[----:B------:R-:W-:Y:S01]  /*0290*/  UMOV UR5, 0x1 ;  /* 0x0000000100057882 */ /* 0x000fe20000000000 */
[----:B------:R-:W-:Y:S02]  /*02a0*/  UMOV UR8, 0x80 ;  /* 0x0000008000087882 */ /* 0x000fe40000000000 */
[----:B------:R-:W-:-:S04]  /*02b0*/  UIADD3 UR8, -UR8, 0x100000, URZ ;  /* 0x0010000008087890 */ /* 0x000fc8000fffe13f */
[----:B------:R-:W-:Y:S02]  /*02c0*/  USHF.L.U32 UR9, UR8, 0xb, URZ ;  /* 0x0000000b08097899 */ /* 0x000fe4000800063f */
[----:B------:R-:W-:Y:S02]  /*02d0*/  USHF.L.U32 UR8, UR8, 0x1, URZ ;  /* 0x0000000108087899 */ /* 0x000fe4000800063f */
[----:B0-----:R-:W-:Y:S02]  /*02e0*/  ULEA UR7, UR7, UR4, 0x18 ;  /* 0x0000000407077291 */ /* 0x001fe4000f8ec03f */
[----:B------:R-:W-:-:S04]  /*02f0*/  UIADD3 UR4, -UR5, 0x100000, URZ ;  /* 0x0010000005047890 */ /* 0x000fc8000fffe13f */
[----:B------:R-:W-:Y:S02]  /*0300*/  USHF.L.U32 UR5, UR4, 0xb, URZ ;  /* 0x0000000b04057899 */ /* 0x000fe4000800063f */
[----:B------:R-:W-:Y:S01]  /*0310*/  USHF.L.U32 UR4, UR4, 0x1, URZ ;  /* 0x0000000104047899 */ /* 0x000fe2000800063f */
[----:B------:R-:W0:Y:S11]  /*0320*/  FENCE.VIEW.ASYNC.S ;  /* 0x00000000000073c6 */ /* 0x000e360000000000 */
[----:B0-----:R0:W1:Y:S01]  /*0330*/  SYNCS.EXCH.64 URZ, [UR7], UR4 ;  /* 0x00000004073f75b2 */ /* 0x0010620008000100 */
[----:B------:R0:W2:Y:S01]  /*0340*/  SYNCS.EXCH.64 URZ, [UR7+0x58], UR8 ;  /* 0x00005808073f75b2 */ /* 0x0000a20008000100 */
[----:B------:R0:W3:Y:S01]  /*0350*/  SYNCS.EXCH.64 URZ, [UR7+0x8], UR4 ;  /* 0x00000804073f75b2 */ /* 0x0000e20008000100 */
[----:B------:R0:W4:Y:S01]  /*0360*/  SYNCS.EXCH.64 URZ, [UR7+0x60], UR8 ;  /* 0x00006008073f75b2 */ /* 0x0001220008000100 */
[----:B------:R0:W0:Y:S01]  /*0370*/  SYNCS.EXCH.64 URZ, [UR7+0x10], UR4 ;  /* 0x00001004073f75b2 */ /* 0x0000220008000100 */
        /* <DEDUP_REMOVED lines=17> */
[----:B------:R-:W-:Y:S01]  /*0490*/  NOP ;  /* 0x0000000000007918 */ /* 0x000fe20000000000 */
.L_x_3:
[----:B0-----:R-:W-:Y:S05]  /*04a0*/  BSYNC B0 ;  /* 0x0000000000007941 */ /* 0x001fea0003800000 */
.L_x_2:
[----:B------:R-:W0:Y:S01]  /*04b0*/  SHFL.IDX PT, R5, R0, RZ, 0x1f ;  /* 0x00001fff00057589 */ /* 0x000e2200000e0000 */
[----:B------:R-:W-:Y:S01]  /*04c0*/  ELECT P0, URZ, PT ;  /* 0x00000000003f782f */ /* 0x000fe20003800000 */
[----:B------:R-:W-:Y:S01]  /*04d0*/  NOP ;  /* 0x0000000000007918 */ /* 0x000fe20000000000 */
[----:B------:R-:W-:Y:S01]  /*04e0*/  ELECT P1, URZ, PT ;  /* 0x00000000003f782f */ /* 0x000fe20003820000 */
[----:B------:R-:W5:Y:S01]  /*04f0*/  SHFL.IDX PT, R4, R0, RZ, 0x1f ;  /* 0x00001fff00047589 */ /* 0x000f6200000e0000 */
[----:B------:R-:W-:Y:S01]  /*0500*/  UMOV UR4, 0x20 ;  /* 0x0000002000047882 */ /* 0x000fe20000000000 */
[----:B------:R-:W-:Y:S01]  /*0510*/  UMOV UR9, 0x80 ;  /* 0x0000008000097882 */ /* 0x000fe20000000000 */
[----:B------:R-:W-:Y:S01]  /*0520*/  NOP ;  /* 0x0000000000007918 */ /* 0x000fe20000000000 */
[----:B------:R1:W2:Y:S01]  /*0530*/  SHFL.IDX PT, R0, R3, RZ, 0x1f ;  /* 0x00001fff03007589 */ /* 0x0002a200000e0000 */
[----:B------:R-:W-:Y:S01]  /*0540*/  ULDC.64 UR22, c[0x0][0x208] ;  /* 0x0000820000167ab9 */ /* 0x000fe20000000a00 */
[----:B-1----:R-:W-:-:S04]  /*0550*/  SHF.R.S32.HI R3, RZ, 0x1f, R2 ;  /* 0x0000001fff037819 */ /* 0x002fc80000011402 */
[----:B------:R-:W-:Y:S02]  /*0560*/  LEA.HI R3, R3, R2, RZ, 0x7 ;  /* 0x0000000203037211 */ /* 0x000fe400078f38ff */
[----:B0-----:R-:W-:Y:S02]  /*0570*/  ISETP.NE.OR P0, PT, R5, RZ, !P0 ;  /* 0x000000ff0500720c */ /* 0x001fe40004705670 */
[----:B------:R-:W-:Y:S02]  /*0580*/  LOP3.LUT R3, R3, 0xffffff80, RZ, 0xc0, !PT ;  /* 0xffffff8003037812 */ /* 0x000fe400078ec0ff */
[----:B-----5:R-:W-:-:S03]  /*0590*/  ISETP.NE.OR P1, PT, R4, RZ, !P1 ;  /* 0x000000ff0400720c */ /* 0x020fc60004f25670 */
[----:B------:R-:W-:Y:S01]  /*05a0*/  IMAD.IADD R3, R2, 0x1, -R3 ;  /* 0x0000000102037824 */ /* 0x000fe200078e0a03 */
[----:B--2---:R-:W-:-:S05]  /*05b0*/  R2UR UR17, R0 ;  /* 0x00000000001172ca */ /* 0x004fca00000e0000 */
[----:B------:R-:W-:-:S04]  /*05c0*/  VOTEU.ALL UP0, P0 ;  /* 0x00000000003f7886 */ /* 0x000fc80000000000 */
[----:B------:R-:W-:Y:S01]  /*05d0*/  VOTEU.ALL UP1, P1 ;  /* 0x00000000003f7886 */ /* 0x000fe20000820000 */
[----:B------:R-:W0:Y:S01]  /*05e0*/  @!UP0 S2UR UR8, SR_CgaCtaId ;  /* 0x00000000000889c3 */ /* 0x000e220000008800 */
[----:B------:R-:W-:Y:S01]  /*05f0*/  @!UP0 UMOV UR7, 0x400 ;  /* 0x0000040000078882 */ /* 0x000fe20000000000 */
[----:B------:R-:W-:-:S04]  /*0600*/  @!UP0 UIADD3 UR4, -UR4, 0x100000, URZ ;  /* 0x0010000004048890 */ /* 0x000fc8000fffe13f */
[----:B------:R-:W-:Y:S02]  /*0610*/  @!UP0 USHF.L.U32 UR5, UR4, 0xb, URZ ;  /* 0x0000000b04058899 */ /* 0x000fe4000800063f */
[----:B------:R-:W-:Y:S01]  /*0620*/  @!UP0 USHF.L.U32 UR4, UR4, 0x1, URZ ;  /* 0x0000000104048899 */ /* 0x000fe2000800063f */
[----:B------:R-:W-:Y:S01]  /*0630*/  @!UP1 UMOV UR10, 0x400 ;  /* 0x00000400000a9882 */ /* 0x000fe20000000000 */
[----:B------:R-:W-:Y:S01]  /*0640*/  VOTEU.ALL UP2, P1 ;  /* 0x00000000003f7886 */ /* 0x000fe20000840000 */
[----:B------:R-:W-:Y:S01]  /*0650*/  VOTEU.ALL UP3, P1 ;  /* 0x00000000003f7886 */ /* 0x000fe20000860000 */
[----:B------:R-:W-:Y:S01]  /*0660*/  VOTEU.ALL UP4, P1 ;  /* 0x00000000003f7886 */ /* 0x000fe20000880000 */
[----:B------:R-:W1:Y:S01]  /*0670*/  @!UP1 S2UR UR11, SR_CgaCtaId ;  /* 0x00000000000b99c3 */ /* 0x000e620000008800 */
[----:B------:R-:W-:Y:S01]  /*0680*/  VOTEU.ALL UP5, P1 ;  /* 0x00000000003f7886 */ /* 0x000fe200008a0000 */
[----:B------:R-:W-:Y:S01]  /*0690*/  ISETP.NE.AND P1, PT, RZ, UR14, PT ;  /* 0x0000000eff007c0c */ /* 0x000fe2000bf25270 */
[----:B0-----:R-:W-:-:S02]  /*06a0*/  @!UP0 ULEA UR7, UR8, UR7, 0x18 ;  /* 0x0000000708078291 */ /* 0x001fc4000f8ec03f */
[----:B------:R-:W-:-:S04]  /*06b0*/  @!UP1 UIADD3 UR8, -UR9, 0x100000, URZ ;  /* 0x0010000009089890 */ /* 0x000fc8000fffe13f */
[----:B------:R-:W-:Y:S02]  /*06c0*/  @!UP1 USHF.L.U32 UR9, UR8, 0xb, URZ ;  /* 0x0000000b08099899 */ /* 0x000fe4000800063f */
[----:B------:R-:W-:Y:S01]  /*06d0*/  @!UP1 USHF.L.U32 UR8, UR8, 0x1, URZ ;  /* 0x0000000108089899 */ /* 0x000fe2000800063f */
[----:B------:R-:W-:Y:S01]  /*06e0*/  VOTEU.ALL UP0, P0 ;  /* 0x00000000003f7886 */ /* 0x000fe20000000000 */
[----:B-1----:R-:W-:Y:S01]  /*06f0*/  @!UP1 ULEA UR10, UR11, UR10, 0x18 ;  /* 0x0000000a0b0a9291 */ /* 0x002fe2000f8ec03f */
[----:B------:R-:W-:Y:S01]  /*0700*/  VOTEU.ALL UP1, P0 ;  /* 0x00000000003f7886 */ /* 0x000fe20000020000 */
[----:B------:R-:W0:Y:S02]  /*0710*/  FENCE.VIEW.ASYNC.S ;  /* 0x00000000000073c6 */ /* 0x000e240000000000 */
[----:B0-----:R-:W3:Y:S02]  /*0720*/  @!UP0 SYNCS.EXCH.64 URZ, [UR7+0xe0], UR4 ;  /* 0x0000e004073f85b2 */ /* 0x001ee40008000100 */
[----:B------:R0:W3:Y:S01]  /*0730*/  @!UP1 SYNCS.EXCH.64 URZ, [UR7+0xe8], UR4 ;  /* 0x0000e804073f95b2 */ /* 0x0000e20008000100 */
[----:B------:R-:W-:Y:S01]  /*0740*/  NOP ;  /* 0x0000000000007918 */ /* 0x000fe20000000000 */
[----:B0-----:R-:W-:-:S02]  /*0750*/  ULDC.64 UR4, c[0x0][0x598] ;  /* 0x0001660000047ab9 */ /* 0x001fc40000000a00 */
[----:B------:R-:W-:Y:S02]  /*0760*/  ISETP.NE.U32.AND P0, PT, RZ, UR4, PT ;  /* 0x00000004ff007c0c */ /* 0x000fe4000bf05070 */
[----:B------:R0:W3:Y:S02]  /*0770*/  @!UP2 SYNCS.EXCH.64 URZ, [UR10+0xc0], UR8 ;  /* 0x0000c0080a3fa5b2 */ /* 0x0000e40008000100 */
[----:B------:R-:W-:Y:S01]  /*0780*/  ISETP.NE.AND.EX P0, PT, RZ, UR5, PT, P0 ;  /* 0x00000005ff007c0c */ /* 0x000fe2000bf05300 */
[----:B------:R0:W3:Y:S01]  /*0790*/  @!UP3 SYNCS.EXCH.64 URZ, [UR10+0xc8], UR8 ;  /* 0x0000c8080a3fb5b2 */ /* 0x0000e20008000100 */
[----:B------:R0:W3:Y:S01]  /*07a0*/  @!UP4 SYNCS.EXCH.64 URZ, [UR10+0xd0], UR8 ;  /* 0x0000d0080a3fc5b2 */ /* 0x0000e20008000100 */
[----:B------:R0:W3:Y:S01]  /*07b0*/  @!UP5 SYNCS.EXCH.64 URZ, [UR10+0xd8], UR8 ;  /* 0x0000d8080a3fd5b2 */ /* 0x0000e20008000100 */
[----:B------:R-:W-:Y:S01]  /*07c0*/  NOP ;  /* 0x0000000000007918 */ /* 0x000fe20000000000 */
[----:B---34-:R-:W-:Y:S08]  /*07d0*/  BAR.SYNC.DEFER_BLOCKING 0x0 ;  /* 0x0000000000007b1d */ /* 0x018ff00000010000 */
[----:B0-----:R-:W-:Y:S05]  /*07e0*/  @!P0 BRA `(.L_x_4) ;  /* 0x0000000000208947 */ /* 0x001fea0003800000 */
[----:B------:R-:W0:Y:S02]  /*07f0*/  LDC.64 R4, c[0x0][0x598] ;  /* 0x00016600ff047b82 */ /* 0x000e240000000a00 */
[----:B0-----:R-:W2:Y:S02]  /*0800*/  LDG.E.64 R4, desc[UR22][R4.64] ;  /* 0x0000001604047981 */ /* 0x001ea4000c1e1b00 */
[----:B--2---:R-:W-:-:S04]  /*0810*/  ISETP.NE.U32.AND P0, PT, R4, RZ, PT ;  /* 0x000000ff0400720c */ /* 0x004fc80003f05070 */
[----:B------:R-:W-:-:S13]  /*0820*/  ISETP.NE.AND.EX P0, PT, R5, RZ, PT, P0 ;  /* 0x000000ff0500720c */ /* 0x000fda0003f05300 */
[----:B------:R-:W-:Y:S05]  /*0830*/  @!P0 BRA `(.L_x_4) ;  /* 0x00000000000c8947 */ /* 0x000fea0003800000 */
[----:B------:R-:W2:Y:S02]  /*0840*/  LD.E R4, desc[UR22][R4.64] ;  /* 0x0000001604047980 */ /* 0x000ea4000c101900 */
[----:B--2---:R-:W-:Y:S01]  /*0850*/  R2UR UR24, R4 ;  /* 0x00000000041872ca */ /* 0x004fe200000e0000 */
[----:B------:R-:W-:-:S14]  /*0860*/  BRA `(.L_x_5) ;  /* 0x0000000000247947 */ /* 0x000fdc0003800000 */
.L_x_4:
[----:B------:R-:W-:Y:S02]  /*0870*/  ULDC.64 UR4, c[0x0][0x588] ;  /* 0x0001620000047ab9 */ /* 0x000fe40000000a00 */
[----:B------:R-:W-:-:S04]  /*0880*/  ISETP.NE.U32.AND P0, PT, RZ, UR4, PT ;  /* 0x00000004ff007c0c */ /* 0x000fc8000bf05070 */
[----:B------:R-:W-:-:S13]  /*0890*/  ISETP.NE.AND.EX P0, PT, RZ, UR5, PT, P0 ;  /* 0x00000005ff007c0c */ /* 0x000fda000bf05300 */
[----:B------:R-:W-:Y:S05]  /*08a0*/  @!P0 BRA `(.L_x_6) ;  /* 0x0000000000108947 */ /* 0x000fea0003800000 */
[----:B------:R-:W0:Y:S02]  /*08b0*/  LDC.64 R4, c[0x0][0x588] ;  /* 0x00016200ff047b82 */ /* 0x000e240000000a00 */
[----:B0-----:R-:W2:Y:S02]  /*08c0*/  LDG.E R4, desc[UR22][R4.64] ;  /* 0x0000001604047981 */ /* 0x001ea4000c1e1900 */
[----:B--2---:R-:W-:Y:S01]  /*08d0*/  R2UR UR24, R4 ;  /* 0x00000000041872ca */ /* 0x004fe200000e0000 */
[----:B------:R-:W-:-:S14]  /*08e0*/  BRA `(.L_x_5) ;  /* 0x0000000000047947 */ /* 0x000fdc0003800000 */
.L_x_6:
[----:B------:R-:W-:-:S05]  /*08f0*/  ULDC UR24, c[0x0][0x580] ;  /* 0x0001600000187ab9 */ /* 0x000fca0000000800 */
.L_x_5:
[----:B------:R-:W-:Y:S02]  /*0900*/  ULDC.64 UR4, c[0x0][0x5a0] ;  /* 0x0001680000047ab9 */ /* 0x000fe40000000a00 */
[----:B------:R-:W-:-:S04]  /*0910*/  ISETP.NE.U32.AND P0, PT, RZ, UR4, PT ;  /* 0x00000004ff007c0c */ /* 0x000fc8000bf05070 */
[----:B------:R-:W-:-:S13]  /*0920*/  ISETP.NE.AND.EX P0, PT, RZ, UR5, PT, P0 ;  /* 0x00000005ff007c0c */ /* 0x000fda000bf05300 */
[----:B------:R-:W-:Y:S05]  /*0930*/  @!P0 BRA `(.L_x_7) ;  /* 0x0000000000208947 */ /* 0x000fea0003800000 */
        /* <DEDUP_REMOVED lines=8> */
.L_x_7:
        /* <DEDUP_REMOVED lines=8> */
.L_x_9:
[----:B------:R-:W-:-:S05]  /*0a40*/  ULDC UR25, c[0x0][0x584] ;  /* 0x0001610000197ab9 */ /* 0x000fca0000000800 */
.L_x_8:
[----:B------:R-:W0:Y:S01]  /*0a50*/  LDC R0, c[0x0][0x65c] ;  /* 0x00019700ff007b82 */ /* 0x000e220000000800 */
[----:B------:R-:W1:Y:S01]  /*0a60*/  S2R R12, SR_CTAID.Y ;  /* 0x00000000000c7919 */ /* 0x000e620000002600 */
[----:B------:R-:W-:Y:S01]  /*0a70*/  IMAD.MOV.U32 R5, RZ, RZ, RZ ;  /* 0x000000ffff057224 */ /* 0x000fe200078e00ff */
[----:B------:R-:W-:Y:S01]  /*0a80*/  UISETP.NE.AND UP0, UPT, UR14, 0x2, UPT ;  /* 0x000000020e00788c */ /* 0x000fe2000bf05270 */
[----:B------:R-:W2:Y:S01]  /*0a90*/  S2R R4, SR_CTAID.X ;  /* 0x0000000000047919 */ /* 0x000ea20000002500 */
[----:B------:R-:W-:Y:S01]  /*0aa0*/  ULDC UR7, c[0x0][0x28c] ;  /* 0x0000a30000077ab9 */ /* 0x000fe20000000800 */
[----:B------:R-:W-:Y:S01]  /*0ab0*/  UMOV UR5, URZ ;  /* 0x0000003f00057c82 */ /* 0x000fe20008000000 */
[----:B------:R-:W-:Y:S02]  /*0ac0*/  UIADD3 UR7, UR7, 0x3f, URZ ;  /* 0x0000003f07077890 */ /* 0x000fe4000fffe03f */
[----:B------:R-:W-:Y:S01]  /*0ad0*/  PLOP3.LUT P0, PT, PT, PT, UP0, 0x80, 0x0 ;  /* 0x000000000000781c */ /* 0x000fe20003f0f008 */
[----:B------:R-:W-:Y:S01]  /*0ae0*/  UMOV UR4, URZ ;  /* 0x0000003f00047c82 */ /* 0x000fe20008000000 */
[----:B------:R-:W-:Y:S01]  /*0af0*/  ULDC.64 UR18, c[0x0][0x650] ;  /* 0x0001940000127ab9 */ /* 0x000fe20000000a00 */
[----:B------:R-:W-:-:S04]  /*0b00*/  USHF.R.S32.HI UR10, URZ, 0x1f, UR7 ;  /* 0x0000001f3f0a7899 */ /* 0x000fc80008011407 */
[----:B------:R-:W-:-:S04]  /*0b10*/  ULEA.HI UR10, UR10, UR7, URZ, 0x6 ;  /* 0x000000070a0a7291 */ /* 0x000fc8000f8f303f */
[----:B------:R-:W-:Y:S01]  /*0b20*/  USHF.R.S32.HI UR14, URZ, 0x6, UR10 ;  /* 0x000000063f0e7899 */ /* 0x000fe2000801140a */
[----:B0-----:R-:W-:-:S13]  /*0b30*/  ISETP.NE.AND P2, PT, R0, 0x1, PT ;  /* 0x000000010000780c */ /* 0x001fda0003f45270 */
[----:B------:R-:W2:Y:S01]  /*0b40*/  @P2 LDC R9, c[0x0][0x10] ;  /* 0x00000400ff092b82 */ /* 0x000ea20000000800 */
[----:B-1----:R-:W-:Y:S02]  /*0b50*/  @P2 IMAD.MOV.U32 R6, RZ, RZ, R12 ;  /* 0x000000ffff062224 */ /* 0x002fe400078e000c */
[----:B------:R-:W-:-:S05]  /*0b60*/  @P2 IMAD.MOV.U32 R7, RZ, RZ, RZ ;  /* 0x000000ffff072224 */ /* 0x000fca00078e00ff */
[----:B------:R-:W0:Y:S01]  /*0b70*/  @!P2 LDC R11, c[0x0][0xc] ;  /* 0x00000300ff0bab82 */ /* 0x000e220000000800 */
[----:B------:R-:W-:Y:S01]  /*0b80*/  ULDC UR8, c[0x0][0xc] ;  /* 0x0000030000087ab9 */ /* 0x000fe20000000800 */
[----:B------:R-:W-:Y:S01]  /*0b90*/  ULDC UR9, c[0x0][0x10] ;  /* 0x0000040000097ab9 */ /* 0x000fe20000000800 */
[----:B------:R-:W-:Y:S01]  /*0ba0*/  ULDC UR7, c[0x0][0x14] ;  /* 0x0000050000077ab9 */ /* 0x000fe20000000800 */
[----:B------:R-:W-:-:S04]  /*0bb0*/  UIMAD.WIDE.U32 UR8, UR8, UR9, URZ ;  /* 0x00000009080872a5 */ /* 0x000fc8000f8e003f */
[----:B------:R-:W-:Y:S02]  /*0bc0*/  UIMAD.WIDE.U32 UR20, UR8, UR7, URZ ;  /* 0x00000007081472a5 */ /* 0x000fe4000f8e003f */
[----:B------:R-:W-:-:S04]  /*0bd0*/  UIMAD UR15, UR9, UR7, URZ ;  /* 0x00000007090f72a4 */ /* 0x000fc8000f8e023f */
[----:B------:R-:W-:Y:S01]  /*0be0*/  UIADD3 UR15, UR21, UR15, URZ ;  /* 0x0000000f150f7290 */ /* 0x000fe2000fffe03f */
[----:B--2---:R-:W-:-:S04]  /*0bf0*/  @P2 IMAD.WIDE.U32 R8, R4, R9, R6 ;  /* 0x0000000904082225 */ /* 0x004fc800078e0006 */
[----:B------:R-:W-:Y:S02]  /*0c00*/  @P2 IMAD.MOV.U32 R13, RZ, RZ, R8 ;  /* 0x000000ffff0d2224 */ /* 0x000fe400078e0008 */
[----:B0-----:R-:W-:-:S04]  /*0c10*/  @!P2 IMAD.WIDE.U32 R6, R11, R12, R4 ;  /* 0x0000000c0b06a225 */ /* 0x001fc800078e0004 */
[----:B------:R-:W-:Y:S02]  /*0c20*/  @P2 IMAD.MOV.U32 R11, RZ, RZ, RZ ;  /* 0x000000ffff0b2224 */ /* 0x000fe400078e00ff */
[----:B------:R-:W-:Y:S02]  /*0c30*/  @!P2 IMAD.MOV.U32 R13, RZ, RZ, R6 ;  /* 0x000000ffff0da224 */ /* 0x000fe400078e0006 */
[----:B------:R-:W-:Y:S02]  /*0c40*/  @P2 IMAD.IADD R10, R9, 0x1, R11 ;  /* 0x00000001090a2824 */ /* 0x000fe400078e020b */
[----:B------:R-:W-:Y:S01]  /*0c50*/  @!P2 IMAD.MOV.U32 R10, RZ, RZ, R7 ;  /* 0x000000ffff0aa224 */ /* 0x000fe200078e0007 */
[----:B------:R0:W-:Y:S01]  /*0c60*/  STL [R1+0x80], R13 ;  /* 0x0000800d01007387 */ /* 0x0001e20000100800 */
[----:B------:R-:W-:Y:S02]  /*0c70*/  IMAD.MOV.U32 R18, RZ, RZ, R13 ;  /* 0x000000ffff127224 */ /* 0x000fe400078e000d */
[----:B------:R-:W-:Y:S01]  /*0c80*/  IMAD.MOV.U32 R19, RZ, RZ, R10 ;  /* 0x000000ffff137224 */ /* 0x000fe200078e000a */
[----:B------:R0:W-:Y:S01]  /*0c90*/  STL [R1+0x7c], R10 ;  /* 0x00007c0a01007387 */ /* 0x0001e20000100800 */
[----:B------:R-:W-:Y:S05]  /*0ca0*/  @P0 BRA `(.L_x_10) ;  /* 0x0000000000280947 */ /* 0x000fea0003800000 */
[----:B------:R-:W-:Y:S01]  /*0cb0*/  IADD3 R18, P0, R18, UR20, RZ ;  /* 0x0000001412127c10 */ /* 0x000fe2000ff1e0ff */
[----:B------:R-:W-:Y:S02]  /*0cc0*/  UISETP.GE.U32.AND UP0, UPT, UR14, 0xb, UPT ;  /* 0x0000000b0e00788c */ /* 0x000fe4000bf06070 */
[----:B------:R-:W-:Y:S01]  /*0cd0*/  UIMAD.WIDE.U32 UR4, UR14, -0x45d1745d, URZ ;  /* 0xba2e8ba30e0478a5 */ /* 0x000fe2000f8e003f */
[----:B------:R-:W-:Y:S01]  /*0ce0*/  IADD3.X R19, R19, UR15, RZ, P0, !PT ;  /* 0x0000000f13137c10 */ /* 0x000fe200087fe4ff */
[----:B------:R1:W-:Y:S02]  /*0cf0*/  STL [R1+0x80], R18 ;  /* 0x0000801201007387 */ /* 0x0003e40000100800 */
[----:B------:R-:W-:Y:S02]  /*0d00*/  USHF.R.U32.HI UR5, URZ, 0x3, UR5 ;  /* 0x000000033f057899 */ /* 0x000fe40008011605 */
[----:B------:R1:W-:Y:S01]  /*0d10*/  STL [R1+0x7c], R19 ;  /* 0x00007c1301007387 */ /* 0x0003e20000100800 */
[----:B------:R-:W-:-:S02]  /*0d20*/  UMOV UR4, URZ ;  /* 0x0000003f00047c82 */ /* 0x000fc40008000000 */
[----:B------:R-:W-:Y:S02]  /*0d30*/  @UP0 ULOP3.LUT UR4, UR5, 0x1, URZ, 0xc0, !UPT ;  /* 0x0000000105040892 */ /* 0x000fe4000f8ec03f */
[----:B------:R-:W-:-:S12]  /*0d40*/  UIMAD UR5, UR5, -0xb, UR14 ;  /* 0xfffffff5050578a4 */ /* 0x000fd8000f8e020e */
.L_x_10:
[----:B------:R-:W-:Y:S01]  /*0d50*/  IMAD.MOV.U32 R8, RZ, RZ, -0x1 ;  /* 0xffffffffff087424 */ /* 0x000fe200078e00ff */
[----:B------:R-:W-:Y:S01]  /*0d60*/  ISETP.GE.U32.AND P0, PT, R18, UR18, PT ;  /* 0x0000001212007c0c */ /* 0x000fe2000bf06070 */
[----:B------:R-:W-:Y:S01]  /*0d70*/  IMAD.MOV.U32 R6, RZ, RZ, -0x1 ;  /* 0xffffffffff067424 */ /* 0x000fe200078e00ff */
[----:B------:R-:W-:Y:S01]  /*0d80*/  PRMT R0, RZ, 0x7610, R0 ;  /* 0x00007610ff007816 */ /* 0x000fe20000000000 */
[----:B------:R-:W-:Y:S01]  /*0d90*/  IMAD.MOV.U32 R7, RZ, RZ, -0x1 ;  /* 0xffffffffff077424 */ /* 0x000fe200078e00ff */
[----:B------:R2:W-:Y:S01]  /*0da0*/  STL [R1+0x84], R8 ;  /* 0x0000840801007387 */ /* 0x0005e20000100800 */
[----:B------:R-:W-:-:S03]  /*0db0*/  ISETP.GE.U32.AND.EX P0, PT, R19, UR19, PT, P0 ;  /* 0x0000001313007c0c */ /* 0x000fc6000bf06100 */
[----:B------:R2:W-:Y:S04]  /*0dc0*/  STL [R1+0x78], R6 ;  /* 0x0000780601007387 */ /* 0x0005e80000100800 */
[----:B------:R2:W-:Y:S06]  /*0dd0*/  STL [R1+0x88], R7 ;  /* 0x0000880701007387 */ /* 0x0005ec0000100800 */
[----:B------:R-:W-:Y:S05]  /*0de0*/  @P0 BRA `(.L_x_11) ;  /* 0x0000000400680947 */ /* 0x000fea0003800000 */
[----:B------:R-:W3:Y:S01]  /*0df0*/  LDC.64 R14, c[0x0][0x628] ;  /* 0x00018a00ff0e7b82 */ /* 0x000ee20000000a00 */
[----:B--2---:R-:W-:Y:S02]  /*0e00*/  IMAD.MOV.U32 R6, RZ, RZ, R18 ;  /* 0x000000ffff067224 */ /* 0x004fe400078e0012 */
[----:B------:R-:W-:-:S05]  /*0e10*/  IMAD.MOV.U32 R7, RZ, RZ, R19 ;  /* 0x000000ffff077224 */ /* 0x000fca00078e0013 */
[----:B------:R-:W2:Y:S08]  /*0e20*/  LDC R0, c[0x0][0x630] ;  /* 0x00018c00ff007b82 */ /* 0x000eb00000000800 */
[----:B------:R-:W4:Y:S01]  /*0e30*/  LDC.64 R16, c[0x0][0x620] ;  /* 0x00018800ff107b82 */ /* 0x000f220000000a00 */
[----:B---3--:R-:W-:-:S04]  /*0e40*/  ISETP.NE.U32.AND P0, PT, R14, RZ, PT ;  /* 0x000000ff0e00720c */ /* 0x008fc80003f05070 */
[----:B------:R-:W-:-:S13]  /*0e50*/  ISETP.NE.AND.EX P0, PT, R15, RZ, PT, P0 ;  /* 0x000000ff0f00720c */ /* 0x000fda0003f05300 */
[----:B--2-4-:R-:W-:Y:S05]  /*0e60*/  @!P0 BRA `(.L_x_12) ;  /* 0x0000000000288947 */ /* 0x014fea0003800000 */
[----:B------:R-:W2:Y:S02]  /*0e70*/  LDC R11, c[0x0][0x634] ;  /* 0x00018d00ff0b7b82 */ /* 0x000ea40000000800 */
[----:B--2---:R-:W-:-:S05]  /*0e80*/  IADD3 R11, P0, R18, R11, RZ ;  /* 0x0000000b120b7210 */ /* 0x004fca0007f1e0ff */
[----:B0-----:R-:W-:-:S04]  /*0e90*/  IMAD.X R13, RZ, RZ, R19, P0 ;  /* 0x000000ffff0d7224 */ /* 0x001fc800000e0613 */
[----:B------:R-:W-:-:S04]  /*0ea0*/  IMAD.WIDE.U32 R6, R13, R14, RZ ;  /* 0x0000000e0d067225 */ /* 0x000fc800078e00ff */
[----:B------:R-:W-:-:S04]  /*0eb0*/  IMAD.WIDE.U32 R8, P0, R11, R15, R6 ;  /* 0x0000000f0b087225 */ /* 0x000fc80007800006 */
[----:B------:R-:W-:-:S04]  /*0ec0*/  IMAD.WIDE.U32 R6, R11, R14, RZ ;  /* 0x0000000e0b067225 */ /* 0x000fc800078e00ff */
[----:B------:R-:W-:Y:S01]  /*0ed0*/  IMAD.X R11, RZ, RZ, RZ, P0 ;  /* 0x000000ffff0b7224 */ /* 0x000fe200000e06ff */
[----:B------:R-:W-:Y:S01]  /*0ee0*/  IADD3 RZ, P0, R7, R8, RZ ;  /* 0x0000000807ff7210 */ /* 0x000fe20007f1e0ff */
[----:B------:R-:W-:-:S04]  /*0ef0*/  IMAD.MOV.U32 R10, RZ, RZ, R9 ;  /* 0x000000ffff0a7224 */ /* 0x000fc800078e0009 */
[----:B------:R-:W-:-:S08]  /*0f00*/  IMAD.WIDE.U32.X R6, R13, R15, R10, P0 ;  /* 0x0000000f0d067225 */ /* 0x000fd000000e040a */
.L_x_12:
[-CC-:B------:R-:W-:Y:S01]  /*0f10*/  SHF.R.U64 R25, R6, R0.reuse, R7.reuse ;  /* 0x0000000006197219 */ /* 0x180fe20000001207 */
[----:B0-----:R-:W0:Y:S01]  /*0f20*/  LDC R10, c[0x0][0x618] ;  /* 0x00018600ff0a7b82 */ /* 0x001e220000000800 */
[----:B------:R-:W-:Y:S01]  /*0f30*/  SHF.R.U32.HI R5, RZ, R0, R7 ;  /* 0x00000000ff057219 */ /* 0x000fe20000011607 */
[----:B------:R-:W-:Y:S01]  /*0f40*/  IMAD.MOV.U32 R6, RZ, RZ, R18 ;  /* 0x000000ffff067224 */ /* 0x000fe200078e0012 */
[----:B------:R-:W-:Y:S01]  /*0f50*/  IADD3 R9, P0, RZ, -R25, RZ ;  /* 0x80000019ff097210 */ /* 0x000fe20007f1e0ff */
[----:B------:R-:W-:Y:S01]  /*0f60*/  IMAD.MOV.U32 R7, RZ, RZ, R19 ;  /* 0x000000ffff077224 */ /* 0x000fe200078e0013 */
[----:B------:R-:W-:Y:S01]  /*0f70*/  I2FP.F32.U32 R0, R4 ;  /* 0x0000000400007245 */ /* 0x000fe20000201000 */
[----:B------:R-:W-:Y:S02]  /*0f80*/  ULDC UR7, c[0x0][0x150] ;  /* 0x0000540000077ab9 */ /* 0x000fe40000000800 */
[----:B------:R-:W2:Y:S01]  /*0f90*/  LDC.64 R22, c[0x0][0x640] ;  /* 0x00019000ff167b82 */ /* 0x000ea20000000a00 */
[----:B------:R-:W-:-:S02]  /*0fa0*/  IMAD.X R11, RZ, RZ, ~R5, P0 ;  /* 0x000000ffff0b7224 */ /* 0x000fc400000e0e05 */
[----:B------:R-:W-:Y:S01]  /*0fb0*/  FMUL R0, R0, UR7 ;  /* 0x0000000700007c20 */ /* 0x000fe20008400000 */
[----:B------:R-:W-:Y:S01]  /*0fc0*/  IMAD.WIDE.U32 R6, R9, R16, R6 ;  /* 0x0000001009067225 */ /* 0x000fe200078e0006 */
[----:B------:R-:W-:-:S03]  /*0fd0*/  ULDC UR7, c[0x0][0x154] ;  /* 0x0000550000077ab9 */ /* 0x000fc60000000800 */
[----:B------:R-:W-:Y:S01]  /*0fe0*/  IMAD R8, R11, R16, RZ ;  /* 0x000000100b087224 */ /* 0x000fe200078e02ff */
[----:B------:R-:W3:Y:S01]  /*0ff0*/  LDC R5, c[0x0][0x144] ;  /* 0x00005100ff057b82 */ /* 0x000ee20000000800 */
[----:B------:R-:W4:Y:S02]  /*1000*/  F2I.U32.TRUNC.NTZ R0, R0 ;  /* 0x0000000000007305 */ /* 0x000f24000020f000 */
[----:B------:R-:W-:-:S04]  /*1010*/  IMAD R9, R9, R17, R8 ;  /* 0x0000001109097224 */ /* 0x000fc800078e0208 */
[----:B------:R-:W-:Y:S01]  /*1020*/  IMAD.IADD R7, R7, 0x1, R9 ;  /* 0x0000000107077824 */ /* 0x000fe200078e0209 */
[----:B------:R-:W5:Y:S01]  /*1030*/  LDC R16, c[0x0][0x608] ;  /* 0x00018200ff107b82 */ /* 0x000f620000000800 */
[----:B------:R-:W-:-:S03]  /*1040*/  IMAD.MOV.U32 R9, RZ, RZ, -0x1 ;  /* 0xffffffffff097424 */ /* 0x000fc600078e00ff */
[--C-:B0-----:R-:W-:Y:S02]  /*1050*/  SHF.R.U64 R14, R6, R10, R7.reuse ;  /* 0x0000000a060e7219 */ /* 0x101fe40000001207 */
[----:B------:R-:W-:Y:S02]  /*1060*/  I2FP.F32.U32 R6, R12 ;  /* 0x0000000c00067245 */ /* 0x000fe40000201000 */
[----:B------:R-:W0:Y:S01]  /*1070*/  LDC R20, c[0x0][0x658] ;  /* 0x00019600ff147b82 */ /* 0x000e220000000800 */
[----:B--2---:R-:W-:Y:S01]  /*1080*/  ISETP.NE.U32.AND P0, PT, R22, RZ, PT ;  /* 0x000000ff1600720c */ /* 0x004fe20003f05070 */
[----:B----4-:R-:W-:Y:S02]  /*1090*/  IMAD.MOV R8, RZ, RZ, -R0 ;  /* 0x000000ffff087224 */ /* 0x010fe400078e0a00 */
[----:B------:R-:W-:Y:S01]  /*10a0*/  FMUL R6, R6, UR7 ;  /* 0x0000000706067c20 */ /* 0x000fe20008400000 */
[----:B------:R-:W-:Y:S02]  /*10b0*/  SHF.R.U32.HI R7, RZ, R10, R7 ;  /* 0x0000000aff077219 */ /* 0x000fe40000011607 */
[----:B------:R-:W-:Y:S01]  /*10c0*/  ISETP.NE.AND.EX P0, PT, R23, RZ, PT, P0 ;  /* 0x000000ff1700720c */ /* 0x000fe20003f05300 */
[----:B------:R2:W4:Y:S01]  /*10d0*/  F2I.U32.TRUNC.NTZ R13, R6 ;  /* 0x00000006000d7305 */ /* 0x000522000020f000 */
[----:B------:R-:W2:Y:S01]  /*10e0*/  LDC R15, c[0x0][0x148] ;  /* 0x00005200ff0f7b82 */ /* 0x000ea20000000800 */
[----:B---3--:R-:W-:-:S07]  /*10f0*/  IMAD R0, R5, R8, R4 ;  /* 0x0000000805007224 */ /* 0x008fce00078e0204 */
[----:B-1----:R-:W1:Y:S01]  /*1100*/  LDC R18, c[0x0][0x600] ;  /* 0x00018000ff127b82 */ /* 0x002e620000000800 */
[-CC-:B-----5:R-:W-:Y:S02]  /*1110*/  SHF.R.U64 R26, R14, R16.reuse, R7.reuse ;  /* 0x000000100e1a7219 */ /* 0x1a0fe40000001207 */
[----:B------:R-:W-:Y:S01]  /*1120*/  SHF.R.U32.HI R5, RZ, R16, R7 ;  /* 0x00000010ff057219 */ /* 0x000fe20000011607 */
[----:B------:R-:W-:-:S04]  /*1130*/  IMAD.MOV.U32 R7, RZ, RZ, 0x1 ;  /* 0x00000001ff077424 */ /* 0x000fc800078e00ff */
[----:B------:R-:W3:Y:S01]  /*1140*/  LDC R19, c[0x0][0x648] ;  /* 0x00019200ff137b82 */ /* 0x000ee20000000800 */
[-C--:B0-----:R-:W-:Y:S02]  /*1150*/  SHF.L.U32 R4, R9, R20.reuse, RZ ;  /* 0x0000001409047219 */ /* 0x081fe400000006ff */
[--C-:B------:R-:W-:Y:S02]  /*1160*/  SHF.R.U64 R16, R26, R20, R5.reuse ;  /* 0x000000141a107219 */ /* 0x100fe40000001205 */
[----:B------:R-:W-:Y:S02]  /*1170*/  LOP3.LUT R11, RZ, R4, RZ, 0x33, !PT ;  /* 0x00000004ff0b7212 */ /* 0x000fe400078e33ff */
[-C--:B------:R-:W-:Y:S01]  /*1180*/  SHF.R.U32.HI R5, RZ, R20.reuse, R5 ;  /* 0x00000014ff057219 */ /* 0x080fe20000011605 */
[----:B------:R-:W0:Y:S01]  /*1190*/  LDC R21, c[0x0][0x638] ;  /* 0x00018e00ff157b82 */ /* 0x000e220000000800 */
[----:B------:R-:W-:Y:S01]  /*11a0*/  SHF.L.U32 R10, R7, R20, RZ ;  /* 0x00000014070a7219 */ /* 0x000fe200000006ff */
[----:B------:R-:W-:-:S06]  /*11b0*/  IMAD.MOV.U32 R4, RZ, RZ, R16 ;  /* 0x000000ffff047224 */ /* 0x000fcc00078e0010 */
[----:B------:R-:W0:Y:S01]  /*11c0*/  LDC R24, c[0x0][0x610] ;  /* 0x00018400ff187b82 */ /* 0x000e220000000800 */
[----:B--2-4-:R-:W-:Y:S05]  /*11d0*/  @!P0 BRA `(.L_x_13) ;  /* 0x0000000000288947 */ /* 0x014fea0003800000 */
[----:B------:R-:W2:Y:S02]  /*11e0*/  LDC R9, c[0x0][0x64c] ;  /* 0x00019300ff097b82 */ /* 0x000ea40000000800 */
[----:B--2---:R-:W-:-:S05]  /*11f0*/  IADD3 R9, P0, R16, R9, RZ ;  /* 0x0000000910097210 */ /* 0x004fca0007f1e0ff */
[----:B------:R-:W-:-:S04]  /*1200*/  IMAD.X R17, RZ, RZ, R5, P0 ;  /* 0x000000ffff117224 */ /* 0x000fc800000e0605 */
[----:B------:R-:W-:-:S04]  /*1210*/  IMAD.WIDE.U32 R4, R17, R22, RZ ;  /* 0x0000001611047225 */ /* 0x000fc800078e00ff */
[----:B------:R-:W-:-:S04]  /*1220*/  IMAD.WIDE.U32 R6, P0, R9, R23, R4 ;  /* 0x0000001709067225 */ /* 0x000fc80007800004 */
[----:B------:R-:W-:-:S04]  /*1230*/  IMAD.WIDE.U32 R4, R9, R22, RZ ;  /* 0x0000001609047225 */ /* 0x000fc800078e00ff */
[----:B------:R-:W-:Y:S01]  /*1240*/  IMAD.X R9, RZ, RZ, RZ, P0 ;  /* 0x000000ffff097224 */ /* 0x000fe200000e06ff */
[----:B------:R-:W-:Y:S01]  /*1250*/  IADD3 RZ, P0, R5, R6, RZ ;  /* 0x0000000605ff7210 */ /* 0x000fe20007f1e0ff */
[----:B------:R-:W-:-:S04]  /*1260*/  IMAD.MOV.U32 R8, RZ, RZ, R7 ;  /* 0x000000ffff087224 */ /* 0x000fc800078e0007 */
[----:B------:R-:W-:-:S08]  /*1270*/  IMAD.WIDE.U32.X R4, R17, R23, R8, P0 ;  /* 0x0000001711047225 */ /* 0x000fd000000e0408 */
.L_x_13:
[----:B---3--:R-:W-:Y:S01]  /*1280*/  SHF.R.U64 R4, R4, R19, R5 ;  /* 0x0000001304047219 */ /* 0x008fe20000001205 */
[----:B-1----:R-:W-:Y:S01]  /*1290*/  VIADD R5, R18, 0xffffffff ;  /* 0xffffffff12057836 */ /* 0x002fe20000000000 */
[----:B------:R-:W-:Y:S01]  /*12a0*/  LOP3.LUT R11, R26, R11, RZ, 0xc0, !PT ;  /* 0x0000000b1a0b7212 */ /* 0x000fe200078ec0ff */
[----:B------:R-:W-:Y:S02]  /*12b0*/  IMAD.MOV R13, RZ, RZ, -R13 ;  /* 0x000000ffff0d7224 */ /* 0x000fe400078e0a0d */
[----:B------:R-:W-:Y:S01]  /*12c0*/  IMAD.MOV R6, RZ, RZ, -R4 ;  /* 0x000000ffff067224 */ /* 0x000fe200078e0a04 */
[----:B------:R-:W-:Y:S01]  /*12d0*/  LOP3.LUT R14, R14, R5, RZ, 0xc0, !PT ;  /* 0x000000050e0e7212 */ /* 0x000fe200078ec0ff */
[----:B------:R-:W-:Y:S02]  /*12e0*/  @P2 IMAD R0, R15, R13, R12 ;  /* 0x0000000d0f002224 */ /* 0x000fe400078e020c */
[----:B------:R-:W-:Y:S02]  /*12f0*/  IMAD R11, R10, R4, R11 ;  /* 0x000000040a0b7224 */ /* 0x000fe400078e020b */
[----:B0-----:R-:W-:-:S02]  /*1300*/  IMAD R5, R6, R21, R16 ;  /* 0x0000001506057224 */ /* 0x001fc400078e0210 */
[----:B------:R-:W-:Y:S02]  /*1310*/  IMAD R4, R11, R24, R0 ;  /* 0x000000180b047224 */ /* 0x000fe400078e0200 */
[----:B------:R-:W-:Y:S02]  /*1320*/  IMAD R5, R5, R18, R14 ;  /* 0x0000001205057224 */ /* 0x000fe400078e020e */
[----:B------:R-:W-:-:S03]  /*1330*/  IMAD.MOV.U32 R0, RZ, RZ, 0x1 ;  /* 0x00000001ff007424 */ /* 0x000fc600078e00ff */
[----:B------:R-:W-:Y:S02]  /*1340*/  SEL R6, R5, R4, !P2 ;  /* 0x0000000405067207 */ /* 0x000fe40005000000 */
[----:B------:R-:W-:-:S03]  /*1350*/  SEL R4, R4, R5, !P2 ;  /* 0x0000000504047207 */ /* 0x000fc60005000000 */
[----:B------:R3:W-:Y:S04]  /*1360*/  STL [R1+0x88], R6 ;  /* 0x0000880601007387 */ /* 0x0007e80000100800 */
[----:B------:R3:W-:Y:S04]  /*1370*/  STL [R1+0x78], R25 ;  /* 0x0000781901007387 */ /* 0x0007e80000100800 */
[----:B------:R3:W-:Y:S02]  /*1380*/  STL [R1+0x84], R4 ;  /* 0x0000840401007387 */ /* 0x0007e40000100800 */
.L_x_11:
[----:B------:R-:W-:Y:S05]  /*1390*/  @!P1 BRA `(.L_x_14) ;  /* 0x000000d800c49947 */ /* 0x000fea0003800000 */
[----:B------:R-:W-:-:S06]  /*13a0*/  UISETP.GT.U32.AND UP0, UPT, UR12, 0x1, UPT ;  /* 0x000000010c00788c */ /* 0x000fcc000bf04070 */
[----:B------:R-:W-:-:S13]  /*13b0*/  PLOP3.LUT P0, PT, PT, PT, UP0, 0x80, 0x0 ;  /* 0x000000000000781c */ /* 0x000fda0003f0f008 */
[----:B------:R-:W-:Y:S05]  /*13c0*/  @P0 EXIT ;  /* 0x000000000000094d */ /* 0x000fea0003800000 */
.L_x_15:
[----:B------:R-:W-:-:S08]  /*13d0*/  NOP ;  /* 0x0000000000007918 */ /* 0x000fd00000000000 */
[----:B------:R-:W4:Y:S02]  /*13e0*/  USETMAXREG.TRY_ALLOC.CTAPOOL UP0, 0xe8 ;  /* 0x000000e8000079c8 */ /* 0x000f240008000600 */
[----:B----4-:R-:W-:-:S13]  /*13f0*/  PLOP3.LUT P0, PT, PT, PT, UP0, 0x80, 0x0 ;  /* 0x000000000000781c */ /* 0x010fda0003f0f008 */
[----:B------:R-:W-:Y:S05]  /*1400*/  @!P0 BRA `(.L_x_15) ;  /* 0xfffffffc00f08947 */ /* 0x000fea000383ffff */
[----:B------:R-:W-:-:S13]  /*1410*/  LOP3.LUT P0, RZ, R0, 0xff, RZ, 0xc0, !PT ;  /* 0x000000ff00ff7812 */ /* 0x000fda000780c0ff */
[----:B------:R-:W-:Y:S05]  /*1420*/  @!P0 EXIT ;  /* 0x000000000000894d */ /* 0x000fea0003800000 */
[----:B------:R-:W4:Y:S01]  /*1430*/  S2UR UR6, SR_CgaCtaId ;  /* 0x00000000000679c3 */ /* 0x000f220000008800 */
[----:B------:R-:W-:Y:S01]  /*1440*/  SHF.R.S32.HI R0, RZ, 0x1f, R3 ;  /* 0x0000001fff007819 */ /* 0x000fe20000011403 */
[----:B------:R-:W-:Y:S01]  /*1450*/  UIADD3 UR7, UR17, -0x1, URZ ;  /* 0xffffffff11077890 */ /* 0x000fe2000fffe03f */
[----:B------:R-:W-:Y:S02]  /*1460*/  UMOV UR12, 0x400 ;  /* 0x00000400000c7882 */ /* 0x000fe40000000000 */
[CC--:B------:R-:W-:Y:S01]  /*1470*/  LEA.HI R2, R0.reuse, R3.reuse, RZ, 0x2 ;  /* 0x0000000300027211 */ /* 0x0c0fe200078f10ff */
[----:B------:R-:W-:Y:S01]  /*1480*/  UISETP.LT.AND UP0, UPT, UR14, 0x1, UPT ;  /* 0x000000010e00788c */ /* 0x000fe2000bf01270 */
[----:B------:R-:W-:Y:S01]  /*1490*/  LEA.HI R0, R0, R3, RZ, 0x5 ;  /* 0x0000000300007211 */ /* 0x000fe200078f28ff */
[----:B------:R-:W-:Y:S01]  /*14a0*/  ULOP3.LUT UR26, UR13, 0x1, URZ, 0xfc, !UPT ;  /* 0x000000010d1a7892 */ /* 0x000fe2000f8efc3f */
[--C-:B---3--:R-:W-:Y:S01]  /*14b0*/  SHF.R.S32.HI R4, RZ, 0x2, R2.reuse ;  /* 0x00000002ff047819 */ /* 0x108fe20000011402 */
[----:B------:R-:W-:Y:S01]  /*14c0*/  USEL UR16, UR14, 0x1, UP0 ;  /* 0x000000010e107887 */ /* 0x000fe20008000000 */
[----:B------:R-:W-:Y:S01]  /*14d0*/  SHF.R.S32.HI R5, RZ, 0x1f, R2 ;  /* 0x0000001fff057819 */ /* 0x000fe20000011402 */
[----:B------:R-:W-:-:S02]  /*14e0*/  UISETP.NE.AND UP0, UPT, UR7, URZ, UPT ;  /* 0x0000003f0700728c */ /* 0x000fc4000bf05270 */
[----:B------:R-:W-:Y:S01]  /*14f0*/  USHF.L.U32 UR27, UR14, 0x1, URZ ;  /* 0x000000010e1b7899 */ /* 0x000fe2000800063f */
[----:B------:R-:W-:Y:S01]  /*1500*/  LEA.HI R5, R5, R4, RZ, 0x3 ;  /* 0x0000000405057211 */ /* 0x000fe200078f18ff */
[----:B------:R-:W-:Y:S02]  /*1510*/  UIADD3 UR16, -UR16, UR14, URZ ;  /* 0x0000000e10107290 */ /* 0x000fe4000fffe13f */
[----:B------:R-:W-:Y:S01]  /*1520*/  USEL UR29, URZ, 0x1, UP0 ;  /* 0x000000013f1d7887 */ /* 0x000fe20008000000 */
[----:B------:R-:W-:Y:S01]  /*1530*/  LOP3.LUT R5, R5, 0xfffffff8, RZ, 0xc0, !PT ;  /* 0xfffffff805057812 */ /* 0x000fe200078ec0ff */
[----:B----4-:R-:W-:-:S04]  /*1540*/  ULEA UR12, UR6, UR12, 0x18 ;  /* 0x0000000c060c7291 */ /* 0x010fc8000f8ec03f */
[----:B------:R-:W-:Y:S01]  /*1550*/  IMAD.IADD R2, R4, 0x1, -R5 ;  /* 0x0000000104027824 */ /* 0x000fe200078e0a05 */
[----:B------:R-:W-:Y:S01]  /*1560*/  USHF.L.U32 UR6, UR7, 0x3, URZ ;  /* 0x0000000307067899 */ /* 0x000fe2000800063f */
[----:B------:R-:W-:Y:S01]  /*1570*/  SHF.R.S32.HI R5, RZ, 0x5, R0 ;  /* 0x00000005ff057819 */ /* 0x000fe20000011400 */
[----:B------:R-:W-:Y:S02]  /*1580*/  UIADD3 UR28, UR12, 0xc0, URZ ;  /* 0x000000c00c1c7890 */ /* 0x000fe4000fffe03f */
[----:B------:R-:W-:Y:S01]  /*1590*/  ULOP3.LUT UR6, UR6, 0x8, URZ, 0xc0, !UPT ;  /* 0x0000000806067892 */ /* 0x000fe2000f8ec03f */
[--C-:B------:R-:W-:Y:S01]  /*15a0*/  SHF.R.S32.HI R3, RZ, 0x1f, R2.reuse ;  /* 0x0000001fff037819 */ /* 0x100fe20000011402 */
[C-C-:B------:R-:W-:Y:S01]  /*15b0*/  IMAD R0, R5.reuse, -0x10, -R2.reuse ;  /* 0xfffffff005007824 */ /* 0x140fe200078e0a02 */
[----:B------:R-:W-:Y:S02]  /*15c0*/  ULEA UR17, UR17, UR28, 0x3 ;  /* 0x0000001c11117291 */ /* 0x000fe4000f8e183f */
[----:B------:R-:W-:Y:S01]  /*15d0*/  ULOP3.LUT UR30, UR6, 0x8, URZ, 0x3c, !UPT ;  /* 0x00000008061e7892 */ /* 0x000fe2000f8e3c3f */
[----:B------:R-:W-:Y:S01]  /*15e0*/  IMAD.WIDE R2, R5, 0x10, R2 ;  /* 0x0000001005027825 */ /* 0x000fe200078e0202 */
[----:B------:R-:W-:-:S03]  /*15f0*/  ULOP3.LUT UR18, UR6, 0x18, URZ, 0x3c, !UPT ;  /* 0x0000001806127892 */ /* 0x000fc6000f8e3c3f */
[----:B------:R-:W-:Y:S02]  /*1600*/  ULDC UR6, c[0x0][0x284] ;  /* 0x0000a10000067ab9 */ /* 0x000fe40000000800 */
[----:B------:R-:W-:-:S05]  /*1610*/  VIADD R0, R0, UR6 ;  /* 0x0000000600007c36 */ /* 0x000fca0008000000 */
[----:B------:R3:W-:Y:S04]  /*1620*/  STL [R1+0x8c], R0 ;  /* 0x00008c0001007387 */ /* 0x0007e80000100800 */
[----:B------:R3:W-:Y:S02]  /*1630*/  STL.64 [R1+0x90], R2 ;  /* 0x0000900201007387 */ /* 0x0007e40000100a00 */
.L_x_298:
[----:B---3--:R-:W-:Y:S01]  /*1640*/  IMAD.U32 R0, RZ, RZ, UR29 ;  /* 0x0000001dff007e24 */ /* 0x008fe2000f8e00ff */
[----:B0-2---:R-:W3:Y:S01]  /*1650*/  LDC R2, c[0x0][0x28c] ;  /* 0x0000a300ff027b82 */ /* 0x005ee20000000800 */
[----:B------:R-:W-:Y:S01]  /*1660*/  UMOV UR6, URZ ;  /* 0x0000003f00067c82 */ /* 0x000fe20008000000 */
[----:B------:R-:W-:Y:S02]  /*1670*/  UMOV UR19, UR5 ;  /* 0x0000000500137c82 */ /* 0x000fe40008000000 */
[----:B------:R-:W-:-:S04]  /*1680*/  SHF.L.U32 R0, R0, 0x1f, RZ ;  /* 0x0000001f00007819 */ /* 0x000fc800000006ff */
[----:B----4-:R-:W4:Y:S01]  /*1690*/  SYNCS.PHASECHK.TRANS64.TRYWAIT P0, [UR17+-0x8], R0 ;  /* 0xfffff800ff0075a7 */ /* 0x010f220008000151 */
[----:B---3--:R-:W-:Y:S01]  /*16a0*/  ISETP.GE.AND P1, PT, R2, 0x1, PT ;  /* 0x000000010200780c */ /* 0x008fe20003f26270 */
[----:B----4-:R-:W-:-:S12]  /*16b0*/  @!P0 BRA `(.L_x_16) ;  /* 0x000000ec00188947 */ /* 0x010fd80003800000 */
.L_x_327:
[----:B------:R4:W-:Y:S01]  /*16c0*/  STL [R1+0x74], RZ ;  /* 0x000074ff01007387 */ /* 0x0009e20000100800 */
[----:B------:R-:W-:Y:S01]  /*16d0*/  UMOV UR7, URZ ;  /* 0x0000003f00077c82 */ /* 0x000fe20008000000 */
[----:B------:R-:W-:Y:S01]  /*16e0*/  UMOV UR8, URZ ;  /* 0x0000003f00087c82 */ /* 0x000fe20008000000 */
[----:B---3--:R-:W-:Y:S01]  /*16f0*/  IMAD.MOV.U32 R0, RZ, RZ, RZ ;  /* 0x000000ffff007224 */ /* 0x008fe200078e00ff */
[----:B------:R4:W-:Y:S01]  /*1700*/  STL [R1+0x70], RZ ;  /* 0x000070ff01007387 */ /* 0x0009e20000100800 */
[----:B------:R-:W-:Y:S02]  /*1710*/  CS2R R2, SRZ ;  /* 0x0000000000027805 */ /* 0x000fe4000001ff00 */
[----:B------:R-:W-:Y:S02]  /*1720*/  CS2R R4, SRZ ;  /* 0x0000000000047805 */ /* 0x000fe4000001ff00 */
[----:B--2---:R-:W-:Y:S01]  /*1730*/  CS2R R6, SRZ ;  /* 0x0000000000067805 */ /* 0x004fe2000001ff00 */
[----:B------:R4:W-:Y:S01]  /*1740*/  STL [R1+0x6c], RZ ;  /* 0x00006cff01007387 */ /* 0x0009e20000100800 */
[----:B------:R-:W-:-:S02]  /*1750*/  CS2R R8, SRZ ;  /* 0x0000000000087805 */ /* 0x000fc4000001ff00 */
[----:B0-----:R-:W-:Y:S02]  /*1760*/  CS2R R10, SRZ ;  /* 0x00000000000a7805 */ /* 0x001fe4000001ff00 */
[----:B------:R-:W-:Y:S01]  /*1770*/  CS2R R12, SRZ ;  /* 0x00000000000c7805 */ /* 0x000fe2000001ff00 */
[----:B------:R4:W-:Y:S01]  /*1780*/  STL [R1+0x68], RZ ;  /* 0x000068ff01007387 */ /* 0x0009e20000100800 */
[----:B------:R-:W-:Y:S02]  /*1790*/  CS2R R14, SRZ ;  /* 0x00000000000e7805 */ /* 0x000fe4000001ff00 */
[----:B------:R-:W-:Y:S02]  /*17a0*/  CS2R R16, SRZ ;  /* 0x0000000000107805 */ /* 0x000fe4000001ff00 */
[----:B-1----:R-:W-:Y:S01]  /*17b0*/  CS2R R18, SRZ ;  /* 0x0000000000127805 */ /* 0x002fe2000001ff00 */
[----:B------:R4:W-:Y:S01]  /*17c0*/  STL [R1+0x64], RZ ;  /* 0x000064ff01007387 */ /* 0x0009e20000100800 */
[----:B------:R-:W-:-:S02]  /*17d0*/  CS2R R20, SRZ ;  /* 0x0000000000147805 */ /* 0x000fc4000001ff00 */
[----:B------:R-:W-:Y:S02]  /*17e0*/  CS2R R22, SRZ ;  /* 0x0000000000167805 */ /* 0x000fe4000001ff00 */
[----:B------:R-:W-:Y:S01]  /*17f0*/  CS2R R152, SRZ ;  /* 0x0000000000987805 */ /* 0x000fe2000001ff00 */
[----:B------:R4:W-:Y:S01]  /*1800*/  STL [R1+0x60], RZ ;  /* 0x000060ff01007387 */ /* 0x0009e20000100800 */
[----:B------:R-:W-:Y:S02]  /*1810*/  CS2R R154, SRZ ;  /* 0x00000000009a7805 */ /* 0x000fe4000001ff00 */
[----:B------:R-:W-:Y:S02]  /*1820*/  CS2R R156, SRZ ;  /* 0x00000000009c7805 */ /* 0x000fe4000001ff00 */
[----:B------:R-:W-:Y:S01]  /*1830*/  CS2R R158, SRZ ;  /* 0x00000000009e7805 */ /* 0x000fe2000001ff00 */
        /* <DEDUP_REMOVED lines=45> */
[----:B------:R-:W-:Y:S01]  /*1b10*/  IMAD.MOV.U32 R226, RZ, RZ, RZ ;  /* 0x000000ffffe27224 */ /* 0x000fe200078e00ff */
[----:B------:R-:W-:Y:S01]  /*1b20*/  CS2R R24, SRZ ;  /* 0x0000000000187805 */ /* 0x000fe2000001ff00 */
[----:B------:R-:W-:Y:S01]  /*1b30*/  IMAD.U32 R227, RZ, RZ, UR4 ;  /* 0x00000004ffe37e24 */ /* 0x000fe2000f8e00ff */
[----:B------:R4:W-:Y:S01]  /*1b40*/  STL [R1+0x2c], RZ ;  /* 0x00002cff01007387 */ /* 0x0009e20000100800 */
[----:B------:R-:W-:Y:S02]  /*1b50*/  CS2R R26, SRZ ;  /* 0x00000000001a7805 */ /* 0x000fe4000001ff00 */
[----:B------:R-:W-:-:S02]  /*1b60*/  CS2R R28, SRZ ;  /* 0x00000000001c7805 */ /* 0x000fc4000001ff00 */
[----:B------:R-:W-:Y:S01]  /*1b70*/  CS2R R30, SRZ ;  /* 0x00000000001e7805 */ /* 0x000fe2000001ff00 */
[----:B------:R4:W-:Y:S01]  /*1b80*/  STL [R1+0x28], RZ ;  /* 0x000028ff01007387 */ /* 0x0009e20000100800 */
[----:B------:R-:W-:Y:S02]  /*1b90*/  CS2R R32, SRZ ;  /* 0x0000000000207805 */ /* 0x000fe4000001ff00 */
[----:B------:R-:W-:Y:S02]  /*1ba0*/  CS2R R34, SRZ ;  /* 0x0000000000227805 */ /* 0x000fe4000001ff00 */
[----:B------:R-:W-:Y:S01]  /*1bb0*/  CS2R R36, SRZ ;  /* 0x0000000000247805 */ /* 0x000fe2000001ff00 */
        /* <DEDUP_REMOVED lines=36> */
[----:B------:R4:W-:Y:S01]  /*1e00*/  STL [R1], RZ ;  /* 0x000000ff01007387 */ /* 0x0009e20000100800 */
[----:B------:R-:W-:Y:S02]  /*1e10*/  CS2R R92, SRZ ;  /* 0x00000000005c7805 */ /* 0x000fe4000001ff00 */
[----:B------:R-:W-:Y:S02]  /*1e20*/  CS2R R94, SRZ ;  /* 0x00000000005e7805 */ /* 0x000fe4000001ff00 */
[----:B------:R-:W-:Y:S02]  /*1e30*/  CS2R R96, SRZ ;  /* 0x0000000000607805 */ /* 0x000fe4000001ff00 */
[----:B------:R-:W-:Y:S02]  /*1e40*/  CS2R R98, SRZ ;  /* 0x0000000000627805 */ /* 0x000fe4000001ff00 */
[----:B------:R-:W-:-:S02]  /*1e50*/  CS2R R100, SRZ ;  /* 0x0000000000647805 */ /* 0x000fc4000001ff00 */
[----:B------:R-:W-:Y:S02]  /*1e60*/  CS2R R102, SRZ ;  /* 0x0000000000667805 */ /* 0x000fe4000001ff00 */
        /* <DEDUP_REMOVED lines=23> */
[----:B------:R-:W-:Y:S01]  /*1fe0*/  CS2R R150, SRZ ;  /* 0x0000000000967805 */ /* 0x000fe2000001ff00 */
[----:B----4-:R-:W-:Y:S06]  /*1ff0*/  @!P1 BRA `(.L_x_17) ;  /* 0x0000001000749947 */ /* 0x010fec0003800000 */
[----:B------:R-:W-:-:S06]  /*2000*/  UISETP.NE.AND UP0, UPT, UR26, 0x3, UPT ;  /* 0x000000031a00788c */ /* 0x000fcc000bf05270 */
[----:B------:R-:W-:-:S13]  /*2010*/  PLOP3.LUT P1, PT, PT, PT, UP0, 0x80, 0x0 ;  /* 0x000000000000781c */ /* 0x000fda0003f2f008 */
[----:B------:R-:W-:Y:S05]  /*2020*/  @!P1 BRA `(.L_x_18) ;  /* 0x0000000000049947 */ /* 0x000fea0003800000 */
[----:B------:R-:W-:Y:S01]  /*2030*/  BPT.TRAP 0x1 ;  /* 0x000000040000795c */ /* 0x000fe20000300000 */
.L_x_18:
[----:B------:R-:W-:Y:S01]  /*2040*/  ULEA UR6, UR5, UR12, 0x3 ;  /* 0x0000000c05067291 */ /* 0x000fe2000f8e183f */
[----:B------:R-:W-:-:S05]  /*2050*/  IMAD.U32 R0, RZ, RZ, UR4 ;  /* 0x00000004ff007e24 */ /* 0x000fca000f8e00ff */
[----:B------:R-:W-:-:S04]  /*2060*/  SHF.L.U32 R0, R0, 0x1f, RZ ;  /* 0x0000001f00007819 */ /* 0x000fc800000006ff */
[----:B------:R0:W1:Y:S01]  /*2070*/  SYNCS.PHASECHK.TRANS64.TRYWAIT P0, [UR6], R0 ;  /* 0x00000000ff0075a7 */ /* 0x0000620008000146 */
[----:B------:R-:W-:Y:S05]  /*2080*/  @!P1 BRA `(.L_x_19) ;  /* 0x0000000000049947 */ /* 0x000fea0003800000 */
[----:B------:R-:W-:Y:S01]  /*2090*/  BPT.TRAP 0x1 ;  /* 0x000000040000795c */ /* 0x000fe20000300000 */
.L_x_19:
[----:B-1----:R-:W-:Y:S05]  /*20a0*/  @P0 BRA `(.L_x_20) ;  /* 0x0000000000080947 */ /* 0x002fea0003800000 */
[----:B------:R-:W1:Y:S02]  /*20b0*/  SYNCS.PHASECHK.TRANS64.TRYWAIT P0, [UR6], R0 ;  /* 0x00000000ff0075a7 */ /* 0x000e640008000146 */
[----:B-1----:R-:W-:Y:S05]  /*20c0*/  @!P0 BRA `(.L_x_21) ;  /* 0x000000e000ac8947 */ /* 0x002fea0003800000 */
.L_x_20:
[----:B------:R-:W-:Y:S01]  /*20d0*/  UIADD3 UR6, UR12, 0x180, URZ ;  /* 0x000001800c067890 */ /* 0x000fe2000fffe03f */
[----:B------:R-:W-:Y:S01]  /*20e0*/  WARPGROUP.ARRIVE ;  /* 0x00000000000079c5 */ /* 0x000fe20000000000 */
[----:B------:R-:W-:Y:S01]  /*20f0*/  UIADD3 UR7, UR12, 0xb180, URZ ;  /* 0x0000b1800c077890 */ /* 0x000fe2000fffe03f */
[----:B------:R2:W-:Y:S01]  /*2100*/  STL [R1+0x74], RZ ;  /* 0x000074ff01007387 */ /* 0x0005e20000100800 */
[----:B------:R-:W-:Y:S01]  /*2110*/  USHF.R.U32.HI UR6, URZ, 0x4, UR6 ;  /* 0x000000043f067899 */ /* 0x000fe20008011606 */
[----:B01----:R-:W-:Y:S01]  /*2120*/  IMAD.MOV.U32 R0, RZ, RZ, RZ ;  /* 0x000000ffff007224 */ /* 0x003fe200078e00ff */
[----:B------:R-:W-:Y:S01]  /*2130*/  USHF.R.U32.HI UR7, URZ, 0x4, UR7 ;  /* 0x000000043f077899 */ /* 0x000fe20008011607 */
[----:B------:R2:W-:Y:S01]  /*2140*/  STL [R1+0x70], RZ ;  /* 0x000070ff01007387 */ /* 0x0005e20000100800 */
[----:B------:R-:W-:Y:S01]  /*2150*/  ULOP3.LUT UR6, UR6, 0x3fff, URZ, 0xc0, !UPT ;  /* 0x00003fff06067892 */ /* 0x000fe2000f8ec03f */
[----:B------:R-:W-:Y:S01]  /*2160*/  CS2R R2, SRZ ;  /* 0x0000000000027805 */ /* 0x000fe2000001ff00 */
[----:B------:R-:W-:Y:S01]  /*2170*/  ULOP3.LUT UR7, UR7, 0x3fff, URZ, 0xc0, !UPT ;  /* 0x00003fff07077892 */ /* 0x000fe2000f8ec03f */
[----:B------:R2:W-:Y:S01]  /*2180*/  STL [R1+0x6c], RZ ;  /* 0x00006cff01007387 */ /* 0x0005e20000100800 */
[----:B------:R-:W-:Y:S01]  /*2190*/  ULOP3.LUT UR6, UR6, 0x10000, URZ, 0xfc, !UPT ;  /* 0x0001000006067892 */ /* 0x000fe2000f8efc3f */
[----:B------:R-:W-:Y:S01]  /*21a0*/  CS2R R4, SRZ ;  /* 0x0000000000047805 */ /* 0x000fe2000001ff00 */
[----:B------:R-:W-:Y:S01]  /*21b0*/  ULOP3.LUT UR7, UR7, 0x10000, URZ, 0xfc, !UPT ;  /* 0x0001000007077892 */ /* 0x000fe2000f8efc3f */
[----:B------:R2:W-:Y:S01]  /*21c0*/  STL [R1+0x68], RZ ;  /* 0x000068ff01007387 */ /* 0x0005e20000100800 */
[----:B------:R-:W-:Y:S01]  /*21d0*/  ULEA UR8, UR5, UR6, 0x8 ;  /* 0x0000000605087291 */ /* 0x000fe2000f8e403f */
[----:B------:R-:W-:Y:S01]  /*21e0*/  CS2R R6, SRZ ;  /* 0x0000000000067805 */ /* 0x000fe2000001ff00 */
[----:B------:R-:W-:Y:S01]  /*21f0*/  ULEA UR10, UR5, UR7, 0xa ;  /* 0x00000007050a7291 */ /* 0x000fe2000f8e503f */
[----:B------:R2:W-:Y:S01]  /*2200*/  STL [R1+0x64], RZ ;  /* 0x000064ff01007387 */ /* 0x0005e20000100800 */
[----:B------:R-:W-:Y:S01]  /*2210*/  UMOV UR9, 0x80000020 ;  /* 0x8000002000097882 */ /* 0x000fe20000000000 */
[----:B------:R-:W-:Y:S01]  /*2220*/  UMOV UR11, 0x80000020 ;  /* 0x80000020000b7882 */ /* 0x000fe20000000000 */
[----:B------:R-:W-:Y:S01]  /*2230*/  ULDC UR7, c[0x0][0x50c] ;  /* 0x0001430000077ab9 */ /* 0x000fe20000000800 */
[----:B------:R2:W-:Y:S01]  /*2240*/  STL [R1+0x60], RZ ;  /* 0x000060ff01007387 */ /* 0x0005e20000100800 */
[----:B------:R-:W-:Y:S01]  /*2250*/  UISETP.NE.AND UP0, UPT, UR7, 0x2, UPT ;  /* 0x000000020700788c */ /* 0x000fe2000bf05270 */
[----:B------:R-:W-:Y:S01]  /*2260*/  CS2R R8, SRZ ;  /* 0x0000000000087805 */ /* 0x000fe2000001ff00 */
[----:B------:R-:W-:Y:S01]  /*2270*/  UMOV UR6, 0x2 ;  /* 0x0000000200067882 */ /* 0x000fe20000000000 */
[----:B------:R-:W-:Y:S01]  /*2280*/  QGMMA.64x256x32.F32.E5M2.E4M3 R24, gdesc[UR8], RZ, !UPT ;  /* 0x03e00000081879f3 */ /* 0x000fe2000c7018ff */
[----:B------:R2:W-:Y:S01]  /*2290*/  STL [R1+0x5c], RZ ;  /* 0x00005cff01007387 */ /* 0x0005e20000100800 */
[----:B------:R-:W-:Y:S01]  /*22a0*/  USEL UR7, URZ, 0x1, UP0 ;  /* 0x000000013f077887 */ /* 0x000fe20008000000 */
[----:B------:R-:W-:Y:S01]  /*22b0*/  CS2R R10, SRZ ;  /* 0x00000000000a7805 */ /* 0x000fe2000001ff00 */
[----:B------:R-:W-:Y:S01]  /*22c0*/  UIADD3 UR8, UR8, 0x2, URZ ;  /* 0x0000000208087890 */ /* 0x000fe2000fffe03f */
[----:B------:R2:W-:Y:S01]  /*22d0*/  STL [R1+0x58], RZ ;  /* 0x000058ff01007387 */ /* 0x0005e20000100800 */
[----:B------:R-:W-:Y:S01]  /*22e0*/  UIADD3 UR10, UR10, 0x2, URZ ;  /* 0x000000020a0a7890 */ /* 0x000fe2000fffe03f */
[----:B------:R-:W-:-:S02]  /*22f0*/  CS2R R12, SRZ ;  /* 0x00000000000c7805 */ /* 0x000fc4000001ff00 */
[----:B------:R-:W-:Y:S01]  /*2300*/  ISETP.NE.AND P0, PT, RZ, UR7, PT ;  /* 0x00000007ff007c0c */ /* 0x000fe2000bf05270 */
[----:B------:R2:W-:Y:S01]  /*2310*/  STL [R1+0x54], RZ ;  /* 0x000054ff01007387 */ /* 0x0005e20000100800 */
[----:B------:R-:W-:Y:S01]  /*2320*/  UMOV UR9, 0x80000020 ;  /* 0x8000002000097882 */ /* 0x000fe20000000000 */
[----:B------:R-:W-:Y:S01]  /*2330*/  UMOV UR11, 0x80000020 ;  /* 0x80000020000b7882 */ /* 0x000fe20000000000 */
        /* <DEDUP_REMOVED lines=55> */
[----:B------:R-:W-:Y:S01]  /*26b0*/  CS2R R224, SRZ ;  /* 0x0000000000e07805 */ /* 0x000fe2000001ff00 */
[----:B------:R-:W-:Y:S01]  /*26c0*/  IMAD.MOV.U32 R226, RZ, RZ, RZ ;  /* 0x000000ffffe27224 */ /* 0x000fe200078e00ff */
[----:B------:R2:W-:Y:S04]  /*26d0*/  STL [R1+0x18], RZ ;  /* 0x000018ff01007387 */ /* 0x0005e80000100800 */
[----:B------:R2:W-:Y:S04]  /*26e0*/  STL [R1+0x14], RZ ;  /* 0x000014ff01007387 */ /* 0x0005e80000100800 */
[----:B------:R2:W-:Y:S04]  /*26f0*/  STL [R1+0x10], RZ ;  /* 0x000010ff01007387 */ /* 0x0005e80000100800 */
[----:B------:R2:W-:Y:S04]  /*2700*/  STL [R1+0xc], RZ ;  /* 0x00000cff01007387 */ /* 0x0005e80000100800 */
[----:B------:R2:W-:Y:S04]  /*2710*/  STL [R1+0x8], RZ ;  /* 0x000008ff01007387 */ /* 0x0005e80000100800 */
[----:B------:R2:W-:Y:S04]  /*2720*/  STL [R1+0x4], RZ ;  /* 0x000004ff01007387 */ /* 0x0005e80000100800 */
[----:B------:R2:W-:Y:S01]  /*2730*/  STL [R1], RZ ;  /* 0x000000ff01007387 */ /* 0x0005e20000100800 */
[----:B------:R-:W-:Y:S01]  /*2740*/  QGMMA.64x256x32.F32.E5M2.E4M3 R24, gdesc[UR8], R24, gsb0 ;  /* 0x03e00000081879f3 */ /* 0x000fe20008001818 */
[----:B------:R-:W-:Y:S05]  /*2750*/  @!P0 BRA `(.L_x_22) ;  /* 0x0000000800808947 */ /* 0x000fea0003800000 */
[----:B------:R-:W-:Y:S02]  /*2760*/  WARPGROUP.DEPBAR.LE gsb0, 0x0 ;  /* 0x00008000000079c5 */ /* 0x000fe40000010000 */
[----:B------:R-:W-:-:S01]  /*2770*/  FADD R227, RZ, R122 ;  /* 0x0000007affe37221 */ /* 0x000fc20000000000 */
[----:B------:R-:W-:Y:S01]  /*2780*/  FADD R226, RZ, R24 ;  /* 0x00000018ffe27221 */ /* 0x000fe20000000000 */
[----:B------:R-:W-:-:S01]  /*2790*/  FADD R225, RZ, R25 ;  /* 0x00000019ffe17221 */ /* 0x000fc20000000000 */
[----:B------:R-:W-:Y:S01]  /*27a0*/  FADD R224, RZ, R26 ;  /* 0x0000001affe07221 */ /* 0x000fe20000000000 */
[----:B------:R-:W-:-:S01]  /*27b0*/  FADD R223, RZ, R27 ;  /* 0x0000001bffdf7221 */ /* 0x000fc20000000000 */
[----:B------:R0:W-:Y:S01]  /*27c0*/  STL [R1], R227 ;  /* 0x000000e301007387 */ /* 0x0001e20000100800 */
[----:B------:R-:W-:-:S01]  /*27d0*/  FADD R222, RZ, R28 ;  /* 0x0000001cffde7221 */ /* 0x000fc20000000000 */
[----:B------:R-:W-:Y:S01]  /*27e0*/  FADD R221, RZ, R29 ;  /* 0x0000001dffdd7221 */ /* 0x000fe20000000000 */
[----:B------:R-:W-:-:S01]  /*27f0*/  FADD R220, RZ, R30 ;  /* 0x0000001effdc7221 */ /* 0x000fc20000000000 */
[----:B------:R-:W-:Y:S01]  /*2800*/  FADD R219, RZ, R31 ;  /* 0x0000001fffdb7221 */ /* 0x000fe20000000000 */
[----:B------:R-:W-:-:S01]  /*2810*/  FADD R218, RZ, R32 ;  /* 0x00000020ffda7221 */ /* 0x000fc20000000000 */
[----:B------:R-:W-:Y:S01]  /*2820*/  FADD R217, RZ, R33 ;  /* 0x00000021ffd97221 */ /* 0x000fe20000000000 */
[----:B------:R-:W-:-:S01]  /*2830*/  FADD R216, RZ, R34 ;  /* 0x00000022ffd87221 */ /* 0x000fc20000000000 */
[----:B------:R-:W-:Y:S01]  /*2840*/  FADD R215, RZ, R35 ;  /* 0x00000023ffd77221 */ /* 0x000fe20000000000 */
[----:B------:R-:W-:-:S01]  /*2850*/  FADD R214, RZ, R36 ;  /* 0x00000024ffd67221 */ /* 0x000fc20000000000 */
[----:B0-----:R-:W-:Y:S01]  /*2860*/  FADD R227, RZ, R123 ;  /* 0x0000007bffe37221 */ /* 0x001fe20000000000 */
[----:B------:R-:W-:-:S01]  /*2870*/  FADD R213, RZ, R37 ;  /* 0x00000025ffd57221 */ /* 0x000fc20000000000 */
[----:B------:R-:W-:Y:S01]  /*2880*/  FADD R212, RZ, R38 ;  /* 0x00000026ffd47221 */ /* 0x000fe20000000000 */
[----:B------:R-:W-:-:S01]  /*2890*/  FADD R211, RZ, R39 ;  /* 0x00000027ffd37221 */ /* 0x000fc20000000000 */
[----:B------:R-:W-:Y:S01]  /*28a0*/  FADD R210, RZ, R40 ;  /* 0x00000028ffd27221 */ /* 0x000fe20000000000 */
[----:B------:R0:W-:Y:S01]  /*28b0*/  STL [R1+0x4], R227 ;  /* 0x000004e301007387 */ /* 0x0001e20000100800 */
        /* <DEDUP_REMOVED lines=93> */
[----:B------:R-:W-:Y:S01]  /*2e90*/  UMOV UR6, URZ ;  /* 0x0000003f00067c82 */ /* 0x000fe20008000000 */
[----:B0-----:R-:W-:-:S05]  /*2ea0*/  FADD R227, RZ, R130 ;  /* 0x00000082ffe37221 */ /* 0x001fca0000000000 */
[----:B------:R0:W-:Y:S02]  /*2eb0*/  STL [R1+0x20], R227 ;  /* 0x000020e301007387 */ /* 0x0001e40000100800 */
        /* <DEDUP_REMOVED lines=42> */
.L_x_22:
[----:B------:R-:W-:-:S04]  /*3160*/  UIADD3 UR19, UR5, 0x1, URZ ;  /* 0x0000000105137890 */ /* 0x000fc8000fffe03f */
[----:B------:R-:W-:-:S04]  /*3170*/  UISETP.NE.AND UP0, UPT, UR19, 0xb, UPT ;  /* 0x0000000b1300788c */ /* 0x000fc8000bf05270 */
[----:B------:R-:W-:Y:S02]  /*3180*/  USEL UR8, URZ, 0x1, UP0 ;  /* 0x000000013f087887 */ /* 0x000fe40008000000 */
[----:B------:R-:W-:Y:S02]  /*3190*/  USEL UR19, UR19, URZ, UP0 ;  /* 0x0000003f13137287 */ /* 0x000fe40008000000 */
[----:B------:R-:W-:-:S06]  /*31a0*/  ULOP3.LUT UR8, UR4, UR8, URZ, 0x3c, !UPT ;  /* 0x0000000804087292 */ /* 0x000fcc000f8e3c3f */
[----:B0-----:R-:W-:Y:S01]  /*31b0*/  IMAD.U32 R227, RZ, RZ, UR8 ;  /* 0x00000008ffe37e24 */ /* 0x001fe2000f8e00ff */
[----:B------:R-:W-:-:S06]  /*31c0*/  UMOV UR8, 0x1 ;  /* 0x0000000100087882 */ /* 0x000fcc0000000000 */
.L_x_17:
[----:B------:R-:W-:-:S06]  /*31d0*/  UISETP.GE.AND UP0, UPT, UR16, 0x1, UPT ;  /* 0x000000011000788c */ /* 0x000fcc000bf06270 */
[----:B------:R-:W-:-:S13]  /*31e0*/  PLOP3.LUT P0, PT, PT, PT, UP0, 0x80, 0x0 ;  /* 0x000000000000781c */ /* 0x000fda0003f0f008 */
[----:B------:R-:W-:Y:S05]  /*31f0*/  @!P0 BRA `(.L_x_23) ;  /* 0x0000001000848947 */ /* 0x000fea0003800000 */
[----:B------:R-:W-:Y:S01]  /*3200*/  IMAD.U32 R228, RZ, RZ, UR16 ;  /* 0x00000010ffe47e24 */ /* 0x000fe2000f8e00ff */
[----:B------:R-:W-:Y:S01]  /*3210*/  UMOV UR31, UR5 ;  /* 0x00000005001f7c82 */ /* 0x000fe20008000000 */
[----:B------:R-:W-:-:S05]  /*3220*/  ULDC UR32, c[0x0][0x50c] ;  /* 0x0001430000207ab9 */ /* 0x000fca0000000800 */
.L_x_31:
[----:B------:R-:W-:-:S06]  /*3230*/  UISETP.NE.AND UP0, UPT, UR26, 0x3, UPT ;  /* 0x000000031a00788c */ /* 0x000fcc000bf05270 */
[----:B------:R-:W-:-:S13]  /*3240*/  PLOP3.LUT P1, PT, PT, PT, UP0, 0x80, 0x0 ;  /* 0x000000000000781c */ /* 0x000fda0003f2f008 */
[----:B01----:R-:W-:Y:S05]  /*3250*/  @!P1 BRA `(.L_x_24) ;  /* 0x0000000000049947 */ /* 0x003fea0003800000 */
[----:B------:R-:W-:Y:S01]  /*3260*/  BPT.TRAP 0x1 ;  /* 0x000000040000795c */ /* 0x000fe20000300000 */
.L_x_24:
[----:B------:R-:W-:Y:S01]  /*3270*/  ULEA UR9, UR19, UR12, 0x3 ;  /* 0x0000000c13097291 */ /* 0x000fe2000f8e183f */
[----:B------:R-:W-:-:S08]  /*3280*/  SHF.L.U32 R229, R227, 0x1f, RZ ;  /* 0x0000001fe3e57819 */ /* 0x000fd000000006ff */
[----:B------:R0:W1:Y:S01]  /*3290*/  SYNCS.PHASECHK.TRANS64.TRYWAIT P0, [UR9], R229 ;  /* 0x000000e5ff0075a7 */ /* 0x0000620008000149 */
[----:B------:R-:W-:Y:S05]  /*32a0*/  @!P1 BRA `(.L_x_25) ;  /* 0x0000000000049947 */ /* 0x000fea0003800000 */
[----:B------:R-:W-:Y:S01]  /*32b0*/  BPT.TRAP 0x1 ;  /* 0x000000040000795c */ /* 0x000fe20000300000 */
.L_x_25:
[----:B-1----:R-:W-:Y:S05]  /*32c0*/  @P0 BRA `(.L_x_26) ;  /* 0x0000000000080947 */ /* 0x002fea0003800000 */
[----:B------:R-:W1:Y:S02]  /*32d0*/  SYNCS.PHASECHK.TRANS64.TRYWAIT P0, [UR9], R229 ;  /* 0x000000e5ff0075a7 */ /* 0x000e640008000149 */
[----:B-1----:R-:W-:Y:S05]  /*32e0*/  @!P0 BRA `(.L_x_27) ;  /* 0x000000d0003c8947 */ /* 0x002fea0003800000 */
.L_x_26:
[----:B------:R-:W-:Y:S01]  /*32f0*/  UIADD3 UR9, UR12, 0x180, URZ ;  /* 0x000001800c097890 */ /* 0x000fe2000fffe03f */
[----:B------:R-:W-:Y:S01]  /*3300*/  WARPGROUP.ARRIVE ;  /* 0x00000000000079c5 */ /* 0x000fe20000000000 */
[----:B------:R-:W-:Y:S02]  /*3310*/  UIADD3 UR10, UR12, 0xb180, URZ ;  /* 0x0000b1800c0a7890 */ /* 0x000fe4000fffe03f */
[----:B------:R-:W-:Y:S02]  /*3320*/  UISETP.NE.AND UP0, UPT, UR7, URZ, UPT ;  /* 0x0000003f0700728c */ /* 0x000fe4000bf05270 */
[----:B------:R-:W-:Y:S02]  /*3330*/  USHF.R.U32.HI UR9, URZ, 0x4, UR9 ;  /* 0x000000043f097899 */ /* 0x000fe40008011609 */
[----:B------:R-:W-:Y:S02]  /*3340*/  USHF.R.U32.HI UR10, URZ, 0x4, UR10 ;  /* 0x000000043f0a7899 */ /* 0x000fe4000801160a */
[----:B------:R-:W-:-:S02]  /*3350*/  USEL UR8, UR8, URZ, !UP0 ;  /* 0x0000003f08087287 */ /* 0x000fc4000c000000 */
[----:B------:R-:W-:Y:S02]  /*3360*/  ULOP3.LUT UR9, UR9, 0x3fff, URZ, 0xc0, !UPT ;  /* 0x00003fff09097892 */ /* 0x000fe4000f8ec03f */
[----:B------:R-:W-:Y:S02]  /*3370*/  ULOP3.LUT UR10, UR10, 0x3fff, URZ, 0xc0, !UPT ;  /* 0x00003fff0a0a7892 */ /* 0x000fe4000f8ec03f */
[----:B------:R-:W-:Y:S02]  /*3380*/  UISETP.NE.U32.AND UP0, UPT, UR8, URZ, UPT ;  /* 0x0000003f0800728c */ /* 0x000fe4000bf05070 */
[----:B------:R-:W-:Y:S02]  /*3390*/  ULOP3.LUT UR8, UR9, 0x10000, URZ, 0xfc, !UPT ;  /* 0x0001000009087892 */ /* 0x000fe4000f8efc3f */
[----:B------:R-:W-:Y:S02]  /*33a0*/  ULOP3.LUT UR10, UR10, 0x10000, URZ, 0xfc, !UPT ;  /* 0x000100000a0a7892 */ /* 0x000fe4000f8efc3f */
[----:B------:R-:W-:-:S02]  /*33b0*/  ULEA UR8, UR19, UR8, 0x8 ;  /* 0x0000000813087291 */ /* 0x000fc4000f8e403f */
[----:B------:R-:W-:Y:S01]  /*33c0*/  ULEA UR10, UR19, UR10, 0xa ;  /* 0x0000000a130a7291 */ /* 0x000fe2000f8e503f */
[----:B------:R-:W-:Y:S01]  /*33d0*/  UMOV UR9, 0x80000020 ;  /* 0x8000002000097882 */ /* 0x000fe20000000000 */
[----:B------:R-:W-:Y:S01]  /*33e0*/  UMOV UR11, 0x80000020 ;  /* 0x80000020000b7882 */ /* 0x000fe20000000000 */
[----:B------:R-:W-:-:S06]  /*33f0*/  UIADD3 UR6, UR6, 0x2, URZ ;  /* 0x0000000206067890 */ /* 0x000fcc000fffe03f */
[----:B------:R-:W-:Y:S01]  /*3400*/  QGMMA.64x256x32.F32.E5M2.E4M3 R24, gdesc[UR8], R24, UP0 ;  /* 0x03e00000081879f3 */ /* 0x000fe2000bf01818 */
[----:B------:R-:W-:Y:S02]  /*3410*/  UIADD3 UR8, UR8, 0x2, URZ ;  /* 0x0000000208087890 */ /* 0x000fe4000fffe03f */
[----:B------:R-:W-:Y:S01]  /*3420*/  UIADD3 UR10, UR10, 0x2, URZ ;  /* 0x000000020a0a7890 */ /* 0x000fe2000fffe03f */
[----:B------:R-:W-:Y:S01]  /*3430*/  UMOV UR9, 0x80000020 ;  /* 0x8000002000097882 */ /* 0x000fe20000000000 */
[----:B------:R-:W-:Y:S01]  /*3440*/  UMOV UR11, 0x80000020 ;  /* 0x80000020000b7882 */ /* 0x000fe20000000000 */
[----:B------:R-:W-:-:S04]  /*3450*/  UISETP.NE.AND UP0, UPT, UR6, UR32, UPT ;  /* 0x000000200600728c */ /* 0x000fc8000bf05270 */
[----:B------:R-:W-:-:S06]  /*3460*/  USEL UR7, URZ, 0x1, UP0 ;  /* 0x000000013f077887 */ /* 0x000fcc0008000000 */
[----:B------:R-:W-:-:S12]  /*3470*/  ISETP.NE.AND P0, PT, RZ, UR7, PT ;  /* 0x00000007ff007c0c */ /* 0x000fd8000bf05270 */
[----:B------:R-:W-:Y:S03]  /*3480*/  QGMMA.64x256x32.F32.E5M2.E4M3 R24, gdesc[UR8], R24, gsb0 ;  /* 0x03e00000081879f3 */ /* 0x000fe60008001818 */
[----:B------:R-:W-:Y:S02]  /*3490*/  WARPGROUP.DEPBAR.LE gsb0, 0x1 ;  /* 0x00008000000079c5 */ /* 0x000fe40000010100 */
[----:B------:R-:W-:Y:S05]  /*34a0*/  @!P0 BRA `(.L_x_28) ;  /* 0x0000000c00808947 */ /* 0x000fea0003800000 */
[----:B------:R-:W-:Y:S02]  /*34b0*/  WARPGROUP.DEPBAR.LE gsb0, 0x0 ;  /* 0x00008000000079c5 */ /* 0x000fe40000010000 */
[----:B------:R-:W-:-:S01]  /*34c0*/  FADD R226, R24, R226 ;  /* 0x000000e218e27221 */ /* 0x000fc20000000000 */
[----:B------:R-:W-:Y:S01]  /*34d0*/  FADD R225, R25, R225 ;  /* 0x000000e119e17221 */ /* 0x000fe20000000000 */
[----:B------:R1:W-:Y:S01]  /*34e0*/  STL [R1+0x9c], R227 ;  /* 0x00009ce301007387 */ /* 0x0003e20000100800 */
[----:B------:R-:W-:-:S01]  /*34f0*/  FADD R224, R26, R224 ;  /* 0x000000e01ae07221 */ /* 0x000fc20000000000 */
[----:B------:R-:W-:Y:S01]  /*3500*/  FADD R223, R27, R223 ;  /* 0x000000df1bdf7221 */ /* 0x000fe20000000000 */
[----:B------:R-:W-:-:S01]  /*3510*/  FADD R222, R28, R222 ;  /* 0x000000de1cde7221 */ /* 0x000fc20000000000 */
[----:B------:R-:W-:Y:S01]  /*3520*/  FADD R221, R29, R221 ;  /* 0x000000dd1ddd7221 */ /* 0x000fe20000000000 */
[----:B-1----:R-:W3:Y:S04]  /*3530*/  LDL.LU R227, [R1+0x30] ;  /* 0x0000300001e37983 */ /* 0x002ee80000300800 */
[----:B------:R1:W-:Y:S01]  /*3540*/  STL [R1+0xa0], R226 ;  /* 0x0000a0e201007387 */ /* 0x0003e20000100800 */
[----:B------:R-:W-:-:S01]  /*3550*/  FADD R220, R30, R220 ;  /* 0x000000dc1edc7221 */ /* 0x000fc20000000000 */
[----:B------:R-:W-:-:S02]  /*3560*/  FADD R219, R31, R219 ;  /* 0x000000db1fdb7221 */ /* 0x000fc40000000000 */
[----:B-1----:R-:W4:Y:S04]  /*3570*/  LDL.LU R226, [R1+0x2c] ;  /* 0x00002c0001e27983 */ /* 0x002f280000300800 */
[----:B------:R1:W-:Y:S01]  /*3580*/  STL [R1+0xa4], R225 ;  /* 0x0000a4e101007387 */ /* 0x0003e20000100800 */
[----:B------:R-:W-:-:S03]  /*3590*/  FADD R218, R32, R218 ;  /* 0x000000da20da7221 */ /* 0x000fc60000000000 */
[----:B-1----:R-:W2:Y:S04]  /*35a0*/  LDL.LU R225, [R1+0x28] ;  /* 0x0000280001e17983 */ /* 0x002ea80000300800 */
        /* <DEDUP_REMOVED lines=9> */
[----:B------:R1:W-:Y:S04]  /*3640*/  STL [R1+0xb4], R221 ;  /* 0x0000b4dd01007387 */ /* 0x0003e80000100800 */
        /* <DEDUP_REMOVED lines=12> */
[----:B-1----:R-:W2:Y:S01]  /*3710*/  LDL.LU R215, [R1] ;  /* 0x0000000001d77983 */ /* 0x002ea20000300800 */
[----:B------:R-:W-:-:S01]  /*3720*/  FADD R214, R36, R214 ;  /* 0x000000d624d67221 */ /* 0x000fc20000000000 */
[----:B------:R-:W-:Y:S01]  /*3730*/  FADD R213, R37, R213 ;  /* 0x000000d525d57221 */ /* 0x000fe20000000000 */
[----:B------:R-:W-:-:S01]  /*3740*/  FADD R212, R38, R212 ;  /* 0x000000d426d47221 */ /* 0x000fc20000000000 */
[----:B------:R-:W-:Y:S01]  /*3750*/  FADD R211, R39, R211 ;  /* 0x000000d327d37221 */ /* 0x000fe20000000000 */
[----:B------:R-:W-:-:S01]  /*3760*/  FADD R210, R40, R210 ;  /* 0x000000d228d27221 */ /* 0x000fc20000000000 */
[----:B------:R-:W-:Y:S01]  /*3770*/  STL [R1+0xd0], R214 ;  /* 0x0000d0d601007387 */ /* 0x000fe20000100800 */
        /* <DEDUP_REMOVED lines=11> */
[----:B------:R1:W-:Y:S01]  /*3830*/  STL [R1+0xdc], R211 ;  /* 0x0000dcd301007387 */ /* 0x0003e20000100800 */
[----:B------:R-:W-:-:S01]  /*3840*/  FADD R200, R50, R200 ;  /* 0x000000c832c87221 */ /* 0x000fc20000000000 */
[----:B------:R-:W-:Y:S01]  /*3850*/  FADD R199, R51, R199 ;  /* 0x000000c733c77221 */ /* 0x000fe20000000000 */
        /* <DEDUP_REMOVED lines=69> */
[----:B-----5:R-:W-:Y:S01]  /*3cb0*/  FADD R0, R121, R0 ;  /* 0x0000000079007221 */ /* 0x020fe20000000000 */
[----:B---3--:R-:W-:-:S01]  /*3cc0*/  FADD R227, R134, R227 ;  /* 0x000000e386e37221 */ /* 0x008fc20000000000 */
[----:B----4-:R-:W-:Y:S01]  /*3cd0*/  FADD R226, R133, R226 ;  /* 0x000000e285e27221 */ /* 0x010fe20000000000 */
[----:B--2---:R-:W-:-:S01]  /*3ce0*/  FADD R225, R132, R225 ;  /* 0x000000e184e17221 */ /* 0x004fc20000000000 */
        /* <DEDUP_REMOVED lines=9> */
[----:B------:R-:W-:-:S05]  /*3d80*/  FADD R215, R122, R215 ;  /* 0x000000d77ad77221 */ /* 0x000fca0000000000 */
[----:B------:R2:W-:Y:S04]  /*3d90*/  STL [R1], R215 ;  /* 0x000000d701007387 */ /* 0x0005e80000100800 */
[----:B------:R3:W-:Y:S04]  /*3da0*/  STL [R1+0x4], R216 ;  /* 0x000004d801007387 */ /* 0x0007e80000100800 */
        /* <DEDUP_REMOVED lines=8> */
[----:B-1----:R-:W4:Y:S04]  /*3e30*/  LDL.LU R211, [R1+0x34] ;  /* 0x0000340001d37983 */ /* 0x002f280000300800 */
[----:B------:R1:W-:Y:S04]  /*3e40*/  STL [R1+0x28], R225 ;  /* 0x000028e101007387 */ /* 0x0003e80000100800 */
[----:B------:R-:W4:Y:S04]  /*3e50*/  LDL.LU R212, [R1+0x38] ;  /* 0x0000380001d47983 */ /* 0x000f280000300800 */
[----:B------:R1:W-:Y:S04]  /*3e60*/  STL [R1+0x2c], R226 ;  /* 0x00002ce201007387 */ /* 0x0003e80000100800 */
[----:B------:R-:W4:Y:S04]  /*3e70*/  LDL.LU R213, [R1+0x3c] ;  /* 0x00003c0001d57983 */ /* 0x000f280000300800 */
[----:B------:R1:W-:Y:S04]  /*3e80*/  STL [R1+0x30], R227 ;  /* 0x000030e301007387 */ /* 0x0003e80000100800 */
[----:B------:R-:W4:Y:S04]  /*3e90*/  LDL.LU R214, [R1+0x40] ;  /* 0x0000400001d67983 */ /* 0x000f280000300800 */
[----:B--2---:R-:W2:Y:S04]  /*3ea0*/  LDL.LU R215, [R1+0x44] ;  /* 0x0000440001d77983 */ /* 0x004ea80000300800 */
[----:B---3--:R-:W3:Y:S04]  /*3eb0*/  LDL.LU R216, [R1+0x48] ;  /* 0x0000480001d87983 */ /* 0x008ee80000300800 */
[----:B----4-:R-:W4:Y:S04]  /*3ec0*/  LDL.LU R217, [R1+0x4c] ;  /* 0x00004c0001d97983 */ /* 0x010f280000300800 */
[----:B0-----:R-:W4:Y:S04]  /*3ed0*/  LDL.LU R218, [R1+0x50] ;  /* 0x0000500001da7983 */ /* 0x001f280000300800 */
[----:B------:R-:W4:Y:S04]  /*3ee0*/  LDL.LU R219, [R1+0x54] ;  /* 0x0000540001db7983 */ /* 0x000f280000300800 */
[----:B------:R-:W4:Y:S04]  /*3ef0*/  LDL.LU R220, [R1+0x58] ;  /* 0x0000580001dc7983 */ /* 0x000f280000300800 */
[----:B------:R-:W4:Y:S04]  /*3f00*/  LDL.LU R221, [R1+0x5c] ;  /* 0x00005c0001dd7983 */ /* 0x000f280000300800 */
[----:B------:R-:W4:Y:S04]  /*3f10*/  LDL.LU R222, [R1+0x60] ;  /* 0x0000600001de7983 */ /* 0x000f280000300800 */
[----:B------:R-:W4:Y:S04]  /*3f20*/  LDL.LU R223, [R1+0x64] ;  /* 0x0000640001df7983 */ /* 0x000f280000300800 */
[----:B------:R-:W4:Y:S04]  /*3f30*/  LDL.LU R224, [R1+0x68] ;  /* 0x0000680001e07983 */ /* 0x000f280000300800 */
[----:B-1----:R-:W4:Y:S04]  /*3f40*/  LDL.LU R225, [R1+0x6c] ;  /* 0x00006c0001e17983 */ /* 0x002f280000300800 */
[----:B------:R-:W4:Y:S04]  /*3f50*/  LDL.LU R226, [R1+0x70] ;  /* 0x0000700001e27983 */ /* 0x000f280000300800 */
[----:B------:R-:W4:Y:S01]  /*3f60*/  LDL.LU R227, [R1+0x74] ;  /* 0x0000740001e37983 */ /* 0x000f220000300800 */
[----:B------:R-:W-:-:S05]  /*3f70*/  FADD R211, R135, R211 ;  /* 0x000000d387d37221 */ /* 0x000fca0000000000 */
[----:B------:R0:W-:Y:S01]  /*3f80*/  STL [R1+0x34], R211 ;  /* 0x000034d301007387 */ /* 0x0001e20000100800 */
[----:B------:R-:W-:-:S03]  /*3f90*/  FADD R212, R136, R212 ;  /* 0x000000d488d47221 */ /* 0x000fc60000000000 */
[----:B0-----:R1:W5:Y:S01]  /*3fa0*/  LDL.LU R211, [R1+0xdc] ;  /* 0x0000dc0001d37983 */ /* 0x0013620000300800 */
[----:B------:R-:W-:-:S03]  /*3fb0*/  FADD R213, R137, R213 ;  /* 0x000000d589d57221 */ /* 0x000fc60000000000 */
[----:B------:R0:W-:Y:S01]  /*3fc0*/  STL [R1+0x38], R212 ;  /* 0x000038d401007387 */ /* 0x0001e20000100800 */
[----:B------:R-:W-:-:S01]  /*3fd0*/  FADD R214, R138, R214 ;  /* 0x000000d68ad67221 */ /* 0x000fc20000000000 */
[----:B--2---:R-:W-:Y:S02]  /*3fe0*/  FADD R215, R139, R215 ;  /* 0x000000d78bd77221 */ /* 0x004fe40000000000 */
[----:B0-----:R1:W5:Y:S01]  /*3ff0*/  LDL.LU R212, [R1+0xd8] ;  /* 0x0000d80001d47983 */ /* 0x0013620000300800 */
[----:B---3--:R-:W-:-:S03]  /*4000*/  FADD R216, R140, R216 ;  /* 0x000000d88cd87221 */ /* 0x008fc60000000000 */
[----:B------:R0:W-:Y:S01]  /*4010*/  STL [R1+0x3c], R213 ;  /* 0x00003cd501007387 */ /* 0x0001e20000100800 */
[----:B----4-:R-:W-:-:S03]  /*4020*/  FADD R217, R141, R217 ;  /* 0x000000d98dd97221 */ /* 0x010fc60000000000 */
[----:B0-----:R1:W5:Y:S01]  /*4030*/  LDL.LU R213, [R1+0xd4] ;  /* 0x0000d40001d57983 */ /* 0x0013620000300800 */
[----:B------:R-:W-:-:S03]  /*4040*/  FADD R218, R142, R218 ;  /* 0x000000da8eda7221 */ /* 0x000fc60000000000 */
[----:B------:R0:W-:Y:S01]  /*4050*/  STL [R1+0x40], R214 ;  /* 0x000040d601007387 */ /* 0x0001e20000100800 */
[----:B------:R-:W-:-:S01]  /*4060*/  FADD R219, R143, R219 ;  /* 0x000000db8fdb7221 */ /* 0x000fc20000000000 */
[----:B------:R-:W-:Y:S02]  /*4070*/  FADD R220, R144, R220 ;  /* 0x000000dc90dc7221 */ /* 0x000fe40000000000 */
[----:B0-----:R1:W5:Y:S04]  /*4080*/  LDL.LU R214, [R1+0xd0] ;  /* 0x0000d00001d67983 */ /* 0x0013680000300800 */
[----:B------:R0:W-:Y:S01]  /*4090*/  STL [R1+0x44], R215 ;  /* 0x000044d701007387 */ /* 0x0001e20000100800 */
[----:B------:R-:W-:-:S01]  /*40a0*/  FADD R221, R145, R221 ;  /* 0x000000dd91dd7221 */ /* 0x000fc20000000000 */
[----:B------:R-:W-:-:S02]  /*40b0*/  FADD R222, R146, R222 ;  /* 0x000000de92de7221 */ /* 0x000fc40000000000 */
[----:B0-----:R1:W5:Y:S04]  /*40c0*/  LDL.LU R215, [R1+0xcc] ;  /* 0x0000cc0001d77983 */ /* 0x0013680000300800 */
[----:B------:R0:W-:Y:S01]  /*40d0*/  STL [R1+0x48], R216 ;  /* 0x000048d801007387 */ /* 0x0001e20000100800 */
[----:B------:R-:W-:-:S03]  /*40e0*/  FADD R223, R147, R223 ;  /* 0x000000df93df7221 */ /* 0x000fc60000000000 */
        /* <DEDUP_REMOVED lines=13> */
[----:B------:R0:W-:Y:S04]  /*41c0*/  STL [R1+0x5c], R221 ;  /* 0x00005cdd01007387 */ /* 0x0001e80000100800 */
        /* <DEDUP_REMOVED lines=12> */
[----:B0-----:R1:W5:Y:S01]  /*4290*/  LDL.LU R227, [R1+0x9c] ;  /* 0x00009c0001e37983 */ /* 0x0013620000300800 */
[----:B------:R-:W-:-:S05]  /*42a0*/  UMOV UR6, URZ ;  /* 0x0000003f00067c82 */ /* 0x000fca0008000000 */
.L_x_28:
[----:B------:R-:W-:Y:S05]  /*42b0*/  @!P1 BRA `(.L_x_29) ;  /* 0x0000000000049947 */ /* 0x000fea0003800000 */
[----:B------:R-:W-:Y:S01]  /*42c0*/  BPT.TRAP 0x1 ;  /* 0x000000040000795c */ /* 0x000fe20000300000 */
.L_x_29:
[----:B------:R-:W-:Y:S02]  /*42d0*/  UISETP.GT.U32.AND UP0, UPT, UR13, 0x1, UPT ;  /* 0x000000010d00788c */ /* 0x000fe4000bf04070 */
[----:B------:R-:W-:-:S04]  /*42e0*/  ULEA UR8, UR31, UR12, 0x3 ;  /* 0x0000000c1f087291 */ /* 0x000fc8000f8e183f */
[----:B------:R-:W-:Y:S01]  /*42f0*/  UIADD3 UR8, UR8, 0x58, URZ ;  /* 0x0000005808087890 */ /* 0x000fe2000fffe03f */
[----:B------:R-:W-:-:S03]  /*4300*/  PLOP3.LUT P0, PT, PT, PT, UP0, 0x80, 0x0 ;  /* 0x000000000000781c */ /* 0x000fc60003f0f008 */
[----:B------:R-:W-:-:S09]  /*4310*/  UPRMT UR8, URZ, 0x654, UR8 ;  /* 0x000006543f087896 */ /* 0x000fd20008000008 */
[----:B------:R-:W-:Y:S01]  /*4320*/  SYNCS.ARRIVE.TRANS64.RED.A1T0 RZ, [UR8], RZ ;  /* 0x000000ffffff79a7 */ /* 0x000fe20008100408 */
[----:B------:R-:W-:Y:S05]  /*4330*/  @P0 BRA `(.L_x_30) ;  /* 0x0000000000040947 */ /* 0x000fea0003800000 */
[----:B------:R-:W-:Y:S01]  /*4340*/  BPT.TRAP 0x1 ;  /* 0x000000040000795c */ /* 0x000fe20000300000 */
.L_x_30:
[----:B------:R-:W-:Y:S01]  /*4350*/  UIADD3 UR19, UR19, 0x1, URZ ;  /* 0x0000000113137890 */ /* 0x000fe2000fffe03f */
[C---:B------:R-:W-:Y:S01]  /*4360*/  ISETP.GT.AND P0, PT, R228.reuse, 0x1, PT ;  /* 0x00000001e400780c */ /* 0x040fe20003f04270 */
[----:B------:R-:W-:Y:S01]  /*4370*/  UIADD3 UR31, UR31, 0x1, URZ ;  /* 0x000000011f1f7890 */ /* 0x000fe2000fffe03f */
[----:B------:R-:W-:Y:S01]  /*4380*/  VIADD R228, R228, 0xffffffff ;  /* 0xffffffffe4e47836 */ /* 0x000fe20000000000 */
[----:B------:R-:W-:Y:S02]  /*4390*/  UISETP.NE.AND UP0, UPT, UR19, 0xb, UPT ;  /* 0x0000000b1300788c */ /* 0x000fe4000bf05270 */
[----:B------:R-:W-:Y:S02]  /*43a0*/  UISETP.NE.AND UP1, UPT, UR31, 0xb, UPT ;  /* 0x0000000b1f00788c */ /* 0x000fe4000bf25270 */
[----:B------:R-:W-:Y:S02]  /*43b0*/  USEL UR8, URZ, 0x1, UP0 ;  /* 0x000000013f087887 */ /* 0x000fe40008000000 */
[----:B------:R-:W-:-:S02]  /*43c0*/  USEL UR19, UR19, URZ, UP0 ;  /* 0x0000003f13137287 */ /* 0x000fc40008000000 */
[----:B------:R-:W-:Y:S02]  /*43d0*/  USEL UR31, UR31, URZ, UP1 ;  /* 0x0000003f1f1f7287 */ /* 0x000fe40008800000 */
[----:B-----5:R-:W-:Y:S01]  /*43e0*/  LOP3.LUT R227, R227, UR8, RZ, 0x3c, !PT ;  /* 0x00000008e3e37c12 */ /* 0x020fe2000f8e3cff */
[----:B------:R-:W-:Y:S01]  /*43f0*/  UMOV UR8, 0x1 ;  /* 0x0000000100087882 */ /* 0x000fe20000000000 */
[----:B------:R-:W-:Y:S08]  /*4400*/  @P0 BRA `(.L_x_31) ;  /* 0xffffffec00880947 */ /* 0x000ff0000383ffff */
.L_x_23:
[----:B------:R-:W-:-:S04]  /*4410*/  UISETP.NE.AND UP0, UPT, UR6, URZ, UPT ;  /* 0x0000003f0600728c */ /* 0x000fc8000bf05270 */
[----:B------:R-:W-:-:S06]  /*4420*/  USEL UR6, URZ, 0x1, !UP0 ;  /* 0x000000013f067887 */ /* 0x000fcc000c000000 */
[----:B------:R-:W-:-:S13]  /*4430*/  ISETP.NE.AND P0, PT, RZ, UR6, PT ;  /* 0x00000006ff007c0c */ /* 0x000fda000bf05270 */
[----:B------:R-:W-:Y:S05]  /*4440*/  @!P0 BRA `(.L_x_32) ;  /* 0x0000000c00dc8947 */ /* 0x000fea0003800000 */
[----:B------:R-:W3:Y:S04]  /*4450*/  LDL.LU R227, [R1+0x74] ;  /* 0x0000740001e37983 */ /* 0x000ee80000300800 */
[----:B---3--:R3:W-:Y:S04]  /*4460*/  STL [R1+0x9c], R227 ;  /* 0x00009ce301007387 */ /* 0x0087e80000100800 */
[----:B---3--:R-:W3:Y:S04]  /*4470*/  LDL.LU R227, [R1+0x70] ;  /* 0x0000700001e37983 */ /* 0x008ee80000300800 */
        /* <DEDUP_REMOVED lines=55> */
[----:B---3--:R-:W3:Y:S01]  /*47f0*/  LDL.LU R227, [R1] ;  /* 0x0000000001e37983 */ /* 0x008ee20000300800 */
[----:B------:R-:W-:-:S02]  /*4800*/  WARPGROUP.DEPBAR.LE gsb0, 0x0 ;  /* 0x00008000000079c5 */ /* 0x000fc40000010000 */
[----:B------:R-:W-:Y:S01]  /*4810*/  FADD R226, R24, R226 ;  /* 0x000000e218e27221 */ /* 0x000fe20000000000 */
        /* <DEDUP_REMOVED lines=97> */
[----:B---3--:R-:W-:-:S05]  /*4e30*/  FADD R227, R122, R227 ;  /* 0x000000e37ae37221 */ /* 0x008fca0000000000 */
[----:B------:R3:W-:Y:S04]  /*4e40*/  STL [R1], R227 ;  /* 0x000000e301007387 */ /* 0x0007e80000100800 */
[----:B---3--:R-:W3:Y:S02]  /*4e50*/  LDL.LU R227, [R1+0x10c] ;  /* 0x00010c0001e37983 */ /* 0x008ee40000300800 */
[----:B---3--:R-:W-:-:S05]  /*4e60*/  FADD R227, R123, R227 ;  /* 0x000000e37be37221 */ /* 0x008fca0000000000 */
[----:B------:R3:W-:Y:S04]  /*4e70*/  STL [R1+0x4], R227 ;  /* 0x000004e301007387 */ /* 0x0007e80000100800 */
        /* <DEDUP_REMOVED lines=83> */
[----:B------:R3:W-:Y:S02]  /*53b0*/  STL [R1+0x74], R227 ;  /* 0x000074e301007387 */ /* 0x0007e40000100800 */
.L_x_32:
[----:B---3--:R-:W-:-:S04]  /*53c0*/  IMAD.U32 R227, RZ, RZ, UR30 ;  /* 0x0000001effe37e24 */ /* 0x008fc8000f8e00ff */
[----:B------:R3:W-:Y:S01]  /*53d0*/  SYNCS.ARRIVE.TRANS64.A1T0 RZ, [R227+UR28], RZ ;  /* 0x000000ffe3ff79a7 */ /* 0x0007e2000810001c */
[----:B------:R-:W-:Y:S02]  /*53e0*/  WARPGROUP.DEPBAR.LE gsb0, 0x0 ;  /* 0x00008000000079c5 */ /* 0x000fe40000010000 */
[----:B------:R-:W4:Y:S02]  /*53f0*/  LDC R24, c[0x0][0x28c] ;  /* 0x0000a300ff187b82 */ /* 0x000f240000000800 */
[----:B----4-:R-:W-:-:S13]  /*5400*/  ISETP.GE.AND P0, PT, R24, 0x1, PT ;  /* 0x000000011800780c */ /* 0x010fda0003f06270 */
[----:B---3--:R-:W-:Y:S05]  /*5410*/  @!P0 BRA `(.L_x_33) ;  /* 0x0000000000408947 */ /* 0x008fea0003800000 */
[----:B------:R-:W-:-:S06]  /*5420*/  UISETP.NE.AND UP0, UPT, UR26, 0x3, UPT ;  /* 0x000000031a00788c */ /* 0x000fcc000bf05270 */
[----:B------:R-:W-:-:S13]  /*5430*/  PLOP3.LUT P0, PT, PT, PT, UP0, 0x80, 0x0 ;  /* 0x000000000000781c */ /* 0x000fda0003f0f008 */
[----:B------:R-:W-:Y:S05]  /*5440*/  @!P0 BRA `(.L_x_34) ;  /* 0x0000000000048947 */ /* 0x000fea0003800000 */
[----:B------:R-:W-:Y:S01]  /*5450*/  BPT.TRAP 0x1 ;  /* 0x000000040000795c */ /* 0x000fe20000300000 */
.L_x_34:
[----:B------:R-:W-:Y:S02]  /*5460*/  UIADD3 UR8, UR16, UR5, URZ ;  /* 0x0000000510087290 */ /* 0x000fe4000fffe03f */
[----:B------:R-:W-:Y:S02]  /*5470*/  UISETP.GT.U32.AND UP0, UPT, UR13, 0x1, UPT ;  /* 0x000000010d00788c */ /* 0x000fe4000bf04070 */
[----:B------:R-:W-:-:S04]  /*5480*/  UIMAD.WIDE.U32 UR6, UR8, -0x45d1745d, URZ ;  /* 0xba2e8ba3080678a5 */ /* 0x000fc8000f8e003f */
[----:B------:R-:W-:Y:S01]  /*5490*/  USHF.R.U32.HI UR6, URZ, 0x3, UR7 ;  /* 0x000000033f067899 */ /* 0x000fe20008011607 */
[----:B------:R-:W-:-:S03]  /*54a0*/  PLOP3.LUT P0, PT, PT, PT, UP0, 0x80, 0x0 ;  /* 0x000000000000781c */ /* 0x000fc60003f0f008 */
[----:B------:R-:W-:-:S04]  /*54b0*/  UIMAD UR8, UR6, -0xb, UR8 ;  /* 0xfffffff5060878a4 */ /* 0x000fc8000f8e0208 */
[----:B------:R-:W-:-:S04]  /*54c0*/  ULEA UR8, UR8, UR12, 0x3 ;  /* 0x0000000c08087291 */ /* 0x000fc8000f8e183f */
[----:B------:R-:W-:-:S04]  /*54d0*/  UIADD3 UR8, UR8, 0x58, URZ ;  /* 0x0000005808087890 */ /* 0x000fc8000fffe03f */
[----:B------:R-:W-:-:S09]  /*54e0*/  UPRMT UR8, URZ, 0x654, UR8 ;  /* 0x000006543f087896 */ /* 0x000fd20008000008 */
[----:B------:R-:W-:Y:S01]  /*54f0*/  SYNCS.ARRIVE.TRANS64.RED.A1T0 RZ, [UR8], RZ ;  /* 0x000000ffffff79a7 */ /* 0x000fe20008100408 */
[----:B------:R-:W-:Y:S05]  /*5500*/  @P0 BRA `(.L_x_33) ;  /* 0x0000000000040947 */ /* 0x000fea0003800000 */
[----:B------:R-:W-:Y:S01]  /*5510*/  BPT.TRAP 0x1 ;  /* 0x000000040000795c */ /* 0x000fe20000300000 */
.L_x_33:
[----:B------:R-:W3:Y:S01]  /*5520*/  S2R R25, SR_TID.X ;  /* 0x0000000000197919 */ /* 0x000ee20000002100 */
[----:B------:R-:W-:Y:S01]  /*5530*/  IMAD.U32 R24, RZ, RZ, UR29 ;  /* 0x0000001dff187e24 */ /* 0x000fe2000f8e00ff */
[----:B------:R-:W-:Y:S01]  /*5540*/  UIADD3 UR5, UR27, UR5, URZ ;  /* 0x000000051b057290 */ /* 0x000fe2000fffe03f */
[----:B------:R-:W4:Y:S01]  /*5550*/  LDC R35, c[0x0][0x288] ;  /* 0x0000a200ff237b82 */ /* 0x000f220000000800 */
[----:B------:R-:W-:Y:S02]  /*5560*/  UISETP.GE.U32.AND UP1, UPT, UR27, 0xb, UPT ;  /* 0x0000000b1b00788c */ /* 0x000fe4000bf26070 */
[----:B------:R-:W-:Y:S01]  /*5570*/  SHF.L.U32 R24, R24, 0x1f, RZ ;  /* 0x0000001f18187819 */ /* 0x000fe200000006ff */
[----:B------:R-:W-:Y:S02]  /*5580*/  UISETP.GT.U32.AND UP0, UPT, UR5, 0xa, UPT ;  /* 0x0000000a0500788c */ /* 0x000fe4000bf04070 */
[----:B------:R-:W-:Y:S01]  /*5590*/  UIMAD.WIDE.U32 UR6, UR5, -0x45d1745d, URZ ;  /* 0xba2e8ba3050678a5 */ /* 0x000fe2000f8e003f */
[----:B------:R-:W5:Y:S01]  /*55a0*/  SYNCS.PHASECHK.TRANS64.TRYWAIT P0, [UR17+0x8], R24 ;  /* 0x00000818ff0075a7 */ /* 0x000f620008000151 */
[----:B------:R-:W-:-:S02]  /*55b0*/  UISETP.LT.U32.AND UP0, UPT, UR27, 0xb, UP0 ;  /* 0x0000000b1b00788c */ /* 0x000fc40008701070 */
[----:B------:R-:W-:Y:S02]  /*55c0*/  USHF.R.U32.HI UR6, URZ, 0x3, UR7 ;  /* 0x000000033f067899 */ /* 0x000fe40008011607 */
[----:B------:R-:W-:Y:S02]  /*55d0*/  USEL UR8, URZ, 0x1, !UP0 ;  /* 0x000000013f087887 */ /* 0x000fe4000c000000 */
[----:B------:R-:W-:Y:S02]  /*55e0*/  UIMAD UR5, UR6, -0xb, UR5 ;  /* 0xfffffff5060578a4 */ /* 0x000fe4000f8e0205 */
[----:B------:R-:W-:-:S04]  /*55f0*/  ULOP3.LUT UR4, UR4, UR8, URZ, 0x3c, !UPT ;  /* 0x0000000804047292 */ /* 0x000fc8000f8e3c3f */
[----:B------:R-:W-:Y:S01]  /*5600*/  @UP1 ULOP3.LUT UR4, UR4, 0x1, UR6, 0x78, !UPT ;  /* 0x0000000104041892 */ /* 0x000fe2000f8e7806 */
[----:B---3--:R-:W-:-:S04]  /*5610*/  SHF.R.S32.HI R26, RZ, 0x1f, R25 ;  /* 0x0000001fff1a7819 */ /* 0x008fc80000011419 */
[----:B------:R-:W-:-:S04]  /*5620*/  LEA.HI R26, R26, R25, RZ, 0x7 ;  /* 0x000000191a1a7211 */ /* 0x000fc800078f38ff */
[----:B------:R-:W-:-:S05]  /*5630*/  LOP3.LUT R26, R26, 0xffffff80, RZ, 0xc0, !PT ;  /* 0xffffff801a1a7812 */ /* 0x000fca00078ec0ff */
[----:B------:R-:W-:-:S05]  /*5640*/  IMAD.IADD R26, R25, 0x1, -R26 ;  /* 0x00000001191a7824 */ /* 0x000fca00078e0a1a */
[----:B------:R-:W-:-:S04]  /*5650*/  SHF.R.S32.HI R25, RZ, 0x1f, R26 ;  /* 0x0000001fff197819 */ /* 0x000fc8000001141a */
[----:B------:R-:W-:-:S04]  /*5660*/  LEA.HI R25, R25, R26, RZ, 0x2 ;  /* 0x0000001a19197211 */ /* 0x000fc800078f10ff */
[----:B------:R-:W-:-:S05]  /*5670*/  LOP3.LUT R25, R25, 0xfffffffc, RZ, 0xc0, !PT ;  /* 0xfffffffc19197812 */ /* 0x000fca00078ec0ff */
[----:B------:R-:W-:-:S04]  /*5680*/  IMAD.IADD R40, R26, 0x1, -R25 ;  /* 0x000000011a287824 */ /* 0x000fc800078e0a19 */
[----:B------:R-:W-:Y:S01]  /*5690*/  IMAD.SHL.U32 R32, R40, 0x2, RZ ;  /* 0x0000000228207824 */ /* 0x000fe200078e00ff */
[----:B----45:R-:W-:Y:S06]  /*56a0*/  @!P0 BRA `(.L_x_35) ;  /* 0x000000ac006c8947 */ /* 0x030fec0003800000 */
.L_x_328:
[----:B------:R4:W-:Y:S01]  /*56b0*/  STL [R1+0xa0], R2 ;  /* 0x0000a00201007387 */ /* 0x0009e20000100800 */
[----:B------:R-:W-:Y:S01]  /*56c0*/  ULDC UR8, c[0x0][0x284] ;  /* 0x0000a10000087ab9 */ /* 0x000fe20000000800 */
[----:B------:R-:W-:Y:S01]  /*56d0*/  SHF.R.S32.HI R33, RZ, 0x1f, R32 ;  /* 0x0000001fff217819 */ /* 0x000fe20000011420 */
[----:B------:R-:W-:Y:S01]  /*56e0*/  ULDC.64 UR6, c[0x0][0x5d0] ;  /* 0x0001740000067ab9 */ /* 0x000fe20000000a00 */
[----:B----4-:R-:W4:Y:S04]  /*56f0*/  LDL.LU R2, [R1+0x88] ;  /* 0x0000880001027983 */ /* 0x010f280000300800 */
[----:B------:R0:W-:Y:S04]  /*5700*/  STL [R1+0x9c], R0 ;  /* 0x00009c0001007387 */ /* 0x0001e80000100800 */
[----:B------:R-:W2:Y:S04]  /*5710*/  LDL R227, [R1+0x78] ;  /* 0x0000780001e37983 */ /* 0x000ea80000100800 */
[----:B0-----:R-:W3:Y:S01]  /*5720*/  LDL R0, [R1+0x84] ;  /* 0x0000840001007983 */ /* 0x001ee20000100800 */
[----:B----4-:R-:W-:-:S03]  /*5730*/  IMAD.SHL.U32 R37, R2, 0x100, RZ ;  /* 0x0000010002257824 */ /* 0x010fc600078e00ff */
[----:B------:R0:W5:Y:S01]  /*5740*/  LDL.LU R2, [R1+0xa0] ;  /* 0x0000a00001027983 */ /* 0x0001620000300800 */
[----:B---3--:R-:W-:-:S03]  /*5750*/  IMAD.SHL.U32 R34, R0, 0x40, RZ ;  /* 0x0000004000227824 */ /* 0x008fc600078e00ff */
[----:B------:R0:W5:Y:S02]  /*5760*/  LDL.LU R0, [R1+0x9c] ;  /* 0x00009c0001007983 */ /* 0x0001640000300800 */
[----:B------:R-:W-:Y:S02]  /*5770*/  ISETP.GE.AND P0, PT, R34, UR8, PT ;  /* 0x0000000822007c0c */ /* 0x000fe4000bf06270 */
[----:B--2---:R-:W-:Y:S02]  /*5780*/  SHF.R.S32.HI R38, RZ, 0x1f, R227 ;  /* 0x0000001fff267819 */ /* 0x004fe400000114e3 */
[----:B------:R-:W-:Y:S01]  /*5790*/  ISETP.GE.OR P0, PT, R37, R35, P0 ;  /* 0x000000232500720c */ /* 0x000fe20000706670 */
[----:B------:R-:W-:-:S04]  /*57a0*/  IMAD.WIDE.U32 R24, R227, UR6, R32 ;  /* 0x00000006e3187c25 */ /* 0x000fc8000f8e0020 */
[----:B------:R-:W-:Y:S01]  /*57b0*/  IMAD R26, R38, UR6, RZ ;  /* 0x00000006261a7c24 */ /* 0x000fe2000f8e02ff */
[----:B------:R-:W-:Y:S02]  /*57c0*/  SHF.R.S32.HI R36, RZ, 0x1f, R37 ;  /* 0x0000001fff247819 */ /* 0x000fe40000011425 */
[----:B------:R-:W-:Y:S01]  /*57d0*/  IADD3 R24, P1, R37, R24, RZ ;  /* 0x0000001825187210 */ /* 0x000fe20007f3e0ff */
[----:B------:R-:W-:-:S05]  /*57e0*/  IMAD R27, R227, UR7, R26 ;  /* 0x00000007e31b7c24 */ /* 0x000fca000f8e021a */
[----:B------:R-:W-:Y:S01]  /*57f0*/  IADD3.X R25, R36, R25, R27, P1, !PT ;  /* 0x0000001924197210 */ /* 0x000fe20000ffe41b */
[----:B0-----:R-:W-:Y:S06]  /*5800*/  @P0 BRA `(.L_x_36) ;  /* 0x0000008c00cc0947 */ /* 0x001fec0003800000 */
[----:B------:R0:W-:Y:S01]  /*5810*/  STL.64 [R1+0xa8], R4 ;  /* 0x0000a80401007387 */ /* 0x0001e20000100a00 */
[----:B------:R-:W2:Y:S01]  /*5820*/  LDC.64 R28, c[0x0][0x5c8] ;  /* 0x00017200ff1c7b82 */ /* 0x000ea20000000a00 */
[----:B------:R-:W-:Y:S02]  /*5830*/  ULDC.64 UR6, c[0x0][0x5c0] ;  /* 0x0001700000067ab9 */ /* 0x000fe40000000a00 */
[----:B0-----:R-:W3:Y:S04]  /*5840*/  LDL.64 R4, [R1+0x90] ;  /* 0x0000900001047983 */ /* 0x001ee80000100a00 */
[----:B-----5:R0:W-:Y:S04]  /*5850*/  STL [R1+0xa0], R2 ;  /* 0x0000a00201007387 */ /* 0x0201e80000100800 */
[----:B0-----:R-:W3:Y:S04]  /*5860*/  LDL.LU R2, [R1+0x84] ;  /* 0x0000840001027983 */ /* 0x001ee80000300800 */
[----:B------:R0:W-:Y:S04]  /*5870*/  STL [R1+0x9c], R0 ;  /* 0x00009c0001007387 */ /* 0x0001e80000100800 */
[----:B0-----:R-:W4:Y:S01]  /*5880*/  LDL R0, [R1+0x8c] ;  /* 0x00008c0001007983 */ /* 0x001f220000100800 */
[----:B---3--:R-:W-:-:S03]  /*5890*/  IMAD.WIDE R30, R2, 0x40, R4 ;  /* 0x00000040021e7825 */ /* 0x008fc600078e0204 */
[----:B------:R0:W5:Y:S04]  /*58a0*/  LDL.LU.64 R4, [R1+0xa8] ;  /* 0x0000a80001047983 */ /* 0x0001680000300a00 */
[----:B------:R0:W5:Y:S01]  /*58b0*/  LDL.LU R2, [R1+0xa0] ;  /* 0x0000a00001027983 */ /* 0x0001620000300800 */
[-C--:B--2---:R-:W-:Y:S02]  /*58c0*/  IMAD R26, R31, R28.reuse, RZ ;  /* 0x0000001c1f1a7224 */ /* 0x084fe400078e02ff */
[----:B------:R-:W-:-:S04]  /*58d0*/  IMAD.WIDE.U32 R24, R30, R28, R24 ;  /* 0x0000001c1e187225 */ /* 0x000fc800078e0018 */
[----:B------:R-:W-:Y:S01]  /*58e0*/  IMAD R27, R30, R29, R26 ;  /* 0x0000001d1e1b7224 */ /* 0x000fe200078e021a */
[----:B------:R-:W-:Y:S01]  /*58f0*/  LEA R26, P0, R28, R24, 0x3 ;  /* 0x000000181c1a7211 */ /* 0x000fe200078018ff */
[----:B----4-:R-:W-:Y:S01]  /*5900*/  IMAD.IADD R39, R0, 0x1, -R34 ;  /* 0x0000000100277824 */ /* 0x010fe200078e0a22 */
[----:B------:R-:W-:Y:S01]  /*5910*/  IADD3 R24, P1, R24, UR6, RZ ;  /* 0x0000000618187c10 */ /* 0x000fe2000ff3e0ff */
[----:B------:R0:W5:Y:S01]  /*5920*/  LDL.LU R0, [R1+0x9c] ;  /* 0x00009c0001007983 */ /* 0x0001620000300800 */
[----:B------:R-:W-:Y:S01]  /*5930*/  IMAD.IADD R27, R25, 0x1, R27 ;  /* 0x00000001191b7824 */ /* 0x000fe200078e021b */
[----:B------:R-:W-:-:S04]  /*5940*/  IADD3 R26, P3, R26, UR6, RZ ;  /* 0x000000061a1a7c10 */ /* 0x000fc8000ff7e0ff */
[----:B------:R-:W-:Y:S01]  /*5950*/  LEA.HI.X R29, R28, R27, R29, 0x3, P0 ;  /* 0x0000001b1c1d7211 */ /* 0x000fe200000f1c1d */
[----:B------:R-:W-:Y:S01]  /*5960*/  IMAD R28, R40, -0x2, R35 ;  /* 0xfffffffe281c7824 */ /* 0x000fe200078e0223 */
[----:B------:R-:W-:Y:S01]  /*5970*/  FSETP.NEU.AND P0, PT, RZ, UR25, PT ;  /* 0x00000019ff007c0b */ /* 0x000fe2000bf0d000 */
[----:B------:R-:W-:Y:S01]  /*5980*/  BSSY B0, `(.L_x_36) ;  /* 0x00008db000007945 */ /* 0x000fe20003800000 */
[----:B------:R-:W-:Y:S02]  /*5990*/  IADD3.X R25, R27, UR7, RZ, P1, !PT ;  /* 0x000000071b197c10 */ /* 0x000fe40008ffe4ff */
[----:B------:R-:W-:Y:S01]  /*59a0*/  IADD3.X R27, R29, UR7, RZ, P3, !PT ;  /* 0x000000071d1b7c10 */ /* 0x000fe20009ffe4ff */
[----:B------:R-:W-:-:S08]  /*59b0*/  IMAD.IADD R34, R28, 0x1, -R37 ;  /* 0x000000011c227824 */ /* 0x000fd000078e0a25 */
[----:B0-----:R-:W-:Y:S05]  /*59c0*/  @!P0 BRA `(.L_x_37) ;  /* 0x0000006800d88947 */ /* 0x001fea0003800000 */
[----:B------:R-:W-:Y:S01]  /*59d0*/  ULDC.64 UR6, c[0x0][0x5b8] ;  /* 0x00016e0000067ab9 */ /* 0x000fe20000000a00 */
[----:B------:R-:W-:Y:S01]  /*59e0*/  ULDC.64 UR8, c[0x0][0x5a8] ;  /* 0x00016a0000087ab9 */ /* 0x000fe20000000a00 */
[----:B------:R-:W-:Y:S01]  /*59f0*/  IMAD.WIDE.U32 R32, R227, UR6, R32 ;  /* 0x00000006e3207c25 */ /* 0x000fe2000f8e0020 */
[----:B------:R-:W-:Y:S03]  /*5a00*/  BSSY B1, `(.L_x_38) ;  /* 0x0000010000017945 */ /* 0x000fe60003800000 */
[----:B------:R-:W-:Y:S01]  /*5a10*/  IMAD R28, R38, UR6, RZ ;  /* 0x00000006261c7c24 */ /* 0x000fe2000f8e02ff */
[----:B------:R-:W-:-:S03]  /*5a20*/  IADD3 R32, P0, R37, R32, RZ ;  /* 0x0000002025207210 */ /* 0x000fc60007f1e0ff */
[----:B------:R-:W-:Y:S01]  /*5a30*/  IMAD R29, R227, UR7, R28 ;  /* 0x00000007e31d7c24 */ /* 0x000fe2000f8e021c */
[----:B------:R-:W-:Y:S02]  /*5a40*/  ULDC.64 UR6, c[0x0][0x5b0] ;  /* 0x00016c0000067ab9 */ /* 0x000fe40000000a00 */
[----:B------:R-:W-:Y:S02]  /*5a50*/  IMAD R35, R31, UR6, RZ ;  /* 0x000000061f237c24 */ /* 0x000fe4000f8e02ff */
[----:B------:R-:W-:Y:S02]  /*5a60*/  IADD3.X R33, R36, R33, R29, P0, !PT ;  /* 0x0000002124217210 */ /* 0x000fe400007fe41d */
[----:B------:R-:W-:Y:S01]  /*5a70*/  ISETP.GE.AND P0, PT, R39, 0x1, PT ;  /* 0x000000012700780c */ /* 0x000fe20003f06270 */
[C---:B------:R-:W-:Y:S02]  /*5a80*/  IMAD R35, R30.reuse, UR7, R35 ;  /* 0x000000071e237c24 */ /* 0x040fe4000f8e0223 */
[----:B------:R-:W-:Y:S01]  /*5a90*/  IMAD.WIDE.U32 R28, R30, UR6, R32 ;  /* 0x000000061e1c7c25 */ /* 0x000fe2000f8e0020 */
[----:B------:R-:W-:-:S02]  /*5aa0*/  ISETP.LT.OR P4, PT, R34, 0x1, !P0 ;  /* 0x000000012200780c */ /* 0x000fc40004781670 */
[----:B------:R-:W-:-:S04]  /*5ab0*/  IADD3 R28, P1, R28, UR8, RZ ;  /* 0x000000081c1c7c10 */ /* 0x000fc8000ff3e0ff */
[--C-:B------:R-:W-:Y:S02]  /*5ac0*/  IADD3.X R29, R29, UR9, R35.reuse, P1, !PT ;  /* 0x000000091d1d7c10 */ /* 0x100fe40008ffe423 */
[----:B------:R-:W-:-:S05]  /*5ad0*/  PRMT R35, RZ, 0x7610, R35 ;  /* 0x00007610ff237816 */ /* 0x000fca0000000023 */
[----:B------:R-:W-:Y:S05]  /*5ae0*/  @P4 BRA `(.L_x_39) ;  /* 0x0000000000044947 */ /* 0x000fea0003800000 */
[----:B------:R0:W5:Y:S02]  /*5af0*/  LDG.E.U8 R35, desc[UR22][R28.64] ;  /* 0x000000161c237981 */ /* 0x000164000c1e1100 */
.L_x_39:
[----:B------:R-:W-:Y:S05]  /*5b00*/  BSYNC B1 ;  /* 0x0000000000017941 */ /* 0x000fea0003800000 */
.L_x_38:
[----:B-----5:R-:W-:Y:S01]  /*5b10*/  LOP3.LUT R35, R35, 0xff, RZ, 0xc0, !PT ;  /* 0x000000ff23237812 */ /* 0x020fe200078ec0ff */
[----:B------:R-:W-:Y:S01]  /*5b20*/  BSSY B1, `(.L_x_40) ;  /* 0x000000b000017945 */ /* 0x000fe20003800000 */
[----:B------:R-:W-:Y:S02]  /*5b30*/  ISETP.LT.OR P3, PT, R34, 0x2, !P0 ;  /* 0x000000022200780c */ /* 0x000fe40004761670 */
[----:B------:R-:W-:-:S05]  /*5b40*/  F2FP.F16.E5M2.UNPACK_B R35, R35 ;  /* 0x00000023ff23723e */ /* 0x000fca00020004ff */
[----:B------:R-:W-:-:S05]  /*5b50*/  HADD2.F32 R35, -RZ, R35.H0_H0 ;  /* 0x20000023ff237230 */ /* 0x000fca0000004100 */
[----:B------:R-:W-:-:S04]  /*5b60*/  FMUL R35, R35, UR25 ;  /* 0x0000001923237c20 */ /* 0x000fc80008400000 */
[----:B------:R-:W-:-:S05]  /*5b70*/  FFMA R35, R226, UR24, R35 ;  /* 0x00000018e2237c23 */ /* 0x000fca0008000023 */
[----:B------:R-:W-:Y:S02]  /*5b80*/  F2FP.SATFINITE.E5M2.F32.PACK_AB_MERGE_C R37, RZ, R35, RZ ;  /* 0x00000023ff25723e */ /* 0x000fe400048060ff */
[----:B------:R-:W-:-:S03]  /*5b90*/  PRMT R35, RZ, 0x7610, R35 ;  /* 0x00007610ff237816 */ /* 0x000fc60000000023 */
[----:B------:R2:W-:Y:S01]  /*5ba0*/  @!P4 STG.E.U8 desc[UR22][R24.64], R37 ;  /* 0x000000251800c986 */ /* 0x0005e2000c101116 */
[----:B------:R-:W-:Y:S05]  /*5bb0*/  @P3 BRA `(.L_x_41) ;  /* 0x0000000000043947 */ /* 0x000fea0003800000 */
[----:B------:R3:W5:Y:S02]  /*5bc0*/  LDG.E.U8 R35, desc[UR22][R28.64+0x1] ;  /* 0x000001161c237981 */ /* 0x000764000c1e1100 */
.L_x_41:
[----:B------:R-:W-:Y:S05]  /*5bd0*/  BSYNC B1 ;  /* 0x0000000000017941 */ /* 0x000fea0003800000 */
.L_x_40:
[----:B-----5:R-:W-:Y:S01]  /*5be0*/  LOP3.LUT R35, R35, 0xff, RZ, 0xc0, !PT ;  /* 0x000000ff23237812 */ /* 0x020fe200078ec0ff */
[----:B------:R-:W-:Y:S01]  /*5bf0*/  BSSY B1, `(.L_x_42) ;  /* 0x0000013000017945 */ /* 0x000fe20003800000 */
[----:B--2---:R-:W-:Y:S02]  /*5c00*/  IADD3 R37, P1, R30, 0x8, RZ ;  /* 0x000000081e257810 */ /* 0x004fe40007f3e0ff */
[----:B------:R-:W-:-:S03]  /*5c10*/  F2FP.F16.E5M2.UNPACK_B R35, R35 ;  /* 0x00000023ff23723e */ /* 0x000fc600020004ff */
[----:B------:R-:W-:Y:S01]  /*5c20*/  IMAD.X R31, RZ, RZ, R31, P1 ;  /* 0x000000ffff1f7224 */ /* 0x000fe200008e061f */
[----:B------:R-:W-:Y:S01]  /*5c30*/  ISETP.GE.AND P1, PT, R39, 0x9, PT ;  /* 0x000000092700780c */ /* 0x000fe20003f26270 */
[----:B------:R-:W-:Y:S02]  /*5c40*/  HADD2.F32 R35, -RZ, R35.H0_H0 ;  /* 0x20000023ff237230 */ /* 0x000fe40000004100 */
[----:B------:R-:W-:Y:S01]  /*5c50*/  IMAD R36, R31, UR6, RZ ;  /* 0x000000061f247c24 */ /* 0x000fe2000f8e02ff */
[----:B------:R-:W-:Y:S01]  /*5c60*/  ISETP.LT.OR P5, PT, R34, 0x1, !P1 ;  /* 0x000000012200780c */ /* 0x000fe20004fa1670 */
[----:B------:R-:W-:-:S04]  /*5c70*/  IMAD.WIDE.U32 R32, R37, UR6, R32 ;  /* 0x0000000625207c25 */ /* 0x000fc8000f8e0020 */
[----:B------:R-:W-:Y:S01]  /*5c80*/  FMUL R30, R35, UR25 ;  /* 0x00000019231e7c20 */ /* 0x000fe20008400000 */
[----:B------:R-:W-:-:S03]  /*5c90*/  IMAD R37, R37, UR7, R36 ;  /* 0x0000000725257c24 */ /* 0x000fc6000f8e0224 */
[----:B------:R-:W-:Y:S01]  /*5ca0*/  FFMA R225, R225, UR24, R30 ;  /* 0x00000018e1e17c23 */ /* 0x000fe2000800001e */
[----:B------:R-:W-:Y:S02]  /*5cb0*/  IADD3 R30, P4, R32, UR8, RZ ;  /* 0x00000008201e7c10 */ /* 0x000fe4000ff9e0ff */
[----:B------:R-:W-:Y:S02]  /*5cc0*/  PRMT R32, RZ, 0x7610, R32 ;  /* 0x00007610ff207816 */ /* 0x000fe40000000020 */
[----:B------:R-:W-:Y:S02]  /*5cd0*/  F2FP.SATFINITE.E5M2.F32.PACK_AB_MERGE_C R225, RZ, R225, RZ ;  /* 0x000000e1ffe1723e */ /* 0x000fe400048060ff */
[----:B------:R-:W-:-:S03]  /*5ce0*/  IADD3.X R31, R33, UR9, R37, P4, !PT ;  /* 0x00000009211f7c10 */ /* 0x000fc6000a7fe425 */
[----:B------:R2:W-:Y:S01]  /*5cf0*/  @!P3 STG.E.U8 desc[UR22][R24.64+0x1], R225 ;  /* 0x000001e11800b986 */ /* 0x0005e2000c101116 */
[----:B------:R-:W-:Y:S05]  /*5d00*/  @P5 BRA `(.L_x_43) ;  /* 0x0000000000045947 */ /* 0x000fea0003800000 */
[----:B------:R4:W5:Y:S02]  /*5d10*/  LDG.E.U8 R32, desc[UR22][R30.64] ;  /* 0x000000161e207981 */ /* 0x000964000c1e1100 */
.L_x_43:
[----:B------:R-:W-:Y:S05]  /*5d20*/  BSYNC B1 ;  /* 0x0000000000017941 */ /* 0x000fea0003800000 */
.L_x_42:
[----:B-----5:R-:W-:Y:S01]  /*5d30*/  LOP3.LUT R32, R32, 0xff, RZ, 0xc0, !PT ;  /* 0x000000ff20207812 */ /* 0x020fe200078ec0ff */
[----:B------:R-:W-:Y:S01]  /*5d40*/  BSSY B1, `(.L_x_44) ;  /* 0x000000b000017945 */ /* 0x000fe20003800000 */
[----:B------:R-:W-:Y:S02]  /*5d50*/  ISETP.LT.OR P3, PT, R34, 0x2, !P1 ;  /* 0x000000022200780c */ /* 0x000fe40004f61670 */
[----:B------:R-:W-:-:S05]  /*5d60*/  F2FP.F16.E5M2.UNPACK_B R32, R32 ;  /* 0x00000020ff20723e */ /* 0x000fca00020004ff */
[----:B------:R-:W-:-:S05]  /*5d70*/  HADD2.F32 R32, -RZ, R32.H0_H0 ;  /* 0x20000020ff207230 */ /* 0x000fca0000004100 */
[----:B------:R-:W-:Y:S01]  /*5d80*/  FMUL R33, R32, UR25 ;  /* 0x0000001920217c20 */ /* 0x000fe20008400000 */
[----:B------:R-:W-:-:S03]  /*5d90*/  PRMT R32, RZ, 0x7610, R32 ;  /* 0x00007610ff207816 */ /* 0x000fc60000000020 */
[----:B------:R-:W-:-:S05]  /*5da0*/  FFMA R33, R224, UR24, R33 ;  /* 0x00000018e0217c23 */ /* 0x000fca0008000021 */
[----:B------:R-:W-:-:S05]  /*5db0*/  F2FP.SATFINITE.E5M2.F32.PACK_AB_MERGE_C R33, RZ, R33, RZ ;  /* 0x00000021ff21723e */ /* 0x000fca00048060ff */
[----:B------:R0:W-:Y:S01]  /*5dc0*/  @!P5 STG.E.U8 desc[UR22][R26.64], R33 ;  /* 0x000000211a00d986 */ /* 0x0001e2000c101116 */
[----:B------:R-:W-:Y:S05]  /*5dd0*/  @P3 BRA `(.L_x_45) ;  /* 0x0000000000043947 */ /* 0x000fea0003800000 */
[----:B------:R0:W5:Y:S02]  /*5de0*/  LDG.E.U8 R32, desc[UR22][R30.64+0x1] ;  /* 0x000001161e207981 */ /* 0x000164000c1e1100 */
.L_x_45:
[----:B------:R-:W-:Y:S05]  /*5df0*/  BSYNC B1 ;  /* 0x0000000000017941 */ /* 0x000fea0003800000 */
.L_x_44:
[----:B-----5:R-:W-:Y:S01]  /*5e00*/  LOP3.LUT R32, R32, 0xff, RZ, 0xc0, !PT ;  /* 0x000000ff20207812 */ /* 0x020fe200078ec0ff */
[----:B------:R-:W-:Y:S01]  /*5e10*/  BSSY B1, `(.L_x_46) ;  /* 0x000000b000017945 */ /* 0x000fe20003800000 */
[----:B------:R-:W-:Y:S02]  /*5e20*/  ISETP.LT.OR P4, PT, R34, 0x9, !P0 ;  /* 0x000000092200780c */ /* 0x000fe40004781670 */
[----:B------:R-:W-:-:S05]  /*5e30*/  F2FP.F16.E5M2.UNPACK_B R32, R32 ;  /* 0x00000020ff20723e */ /* 0x000fca00020004ff */
[----:B------:R-:W-:-:S05]  /*5e40*/  HADD2.F32 R32, -RZ, R32.H0_H0 ;  /* 0x20000020ff207230 */ /* 0x000fca0000004100 */
[----:B------:R-:W-:-:S04]  /*5e50*/  FMUL R32, R32, UR25 ;  /* 0x0000001920207c20 */ /* 0x000fc80008400000 */
[----:B------:R-:W-:-:S05]  /*5e60*/  FFMA R32, R223, UR24, R32 ;  /* 0x00000018df207c23 */ /* 0x000fca0008000020 */
[----:B0-----:R-:W-:Y:S02]  /*5e70*/  F2FP.SATFINITE.E5M2.F32.PACK_AB_MERGE_C R33, RZ, R32, RZ ;  /* 0x00000020ff21723e */ /* 0x001fe400048060ff */
[----:B------:R-:W-:-:S03]  /*5e80*/  PRMT R32, RZ, 0x7610, R32 ;  /* 0x00007610ff207816 */ /* 0x000fc60000000020 */
[----:B------:R0:W-:Y:S01]  /*5e90*/  @!P3 STG.E.U8 desc[UR22][R26.64+0x1], R33 ;  /* 0x000001211a00b986 */ /* 0x0001e2000c101116 */
[----:B------:R-:W-:Y:S05]  /*5ea0*/  @P4 BRA `(.L_x_47) ;  /* 0x0000000000044947 */ /* 0x000fea0003800000 */
[----:B------:R0:W5:Y:S02]  /*5eb0*/  LDG.E.U8 R32, desc[UR22][R28.64+0x8] ;  /* 0x000008161c207981 */ /* 0x000164000c1e1100 */
.L_x_47:
[----:B------:R-:W-:Y:S05]  /*5ec0*/  BSYNC B1 ;  /* 0x0000000000017941 */ /* 0x000fea0003800000 */
.L_x_46:
[----:B-----5:R-:W-:Y:S01]  /*5ed0*/  LOP3.LUT R32, R32, 0xff, RZ, 0xc0, !PT ;  /* 0x000000ff20207812 */ /* 0x020fe200078ec0ff */
[----:B------:R-:W-:Y:S01]  /*5ee0*/  BSSY B1, `(.L_x_48) ;  /* 0x000000b000017945 */ /* 0x000fe20003800000 */
[----:B------:R-:W-:Y:S02]  /*5ef0*/  ISETP.LT.OR P3, PT, R34, 0xa, !P0 ;  /* 0x0000000a2200780c */ /* 0x000fe40004761670 */
[----:B------:R-:W-:-:S05]  /*5f00*/  F2FP.F16.E5M2.UNPACK_B R32, R32 ;  /* 0x00000020ff20723e */ /* 0x000fca00020004ff */
[----:B------:R-:W-:-:S05]  /*5f10*/  HADD2.F32 R32, -RZ, R32.H0_H0 ;  /* 0x20000020ff207230 */ /* 0x000fca0000004100 */
[----:B0-----:R-:W-:Y:S01]  /*5f20*/  FMUL R33, R32, UR25 ;  /* 0x0000001920217c20 */ /* 0x001fe20008400000 */
[----:B------:R-:W-:-:S03]  /*5f30*/  PRMT R32, RZ, 0x7610, R32 ;  /* 0x00007610ff207816 */ /* 0x000fc60000000020 */
[----:B------:R-:W-:-:S05]  /*5f40*/  FFMA R33, R222, UR24, R33 ;  /* 0x00000018de217c23 */ /* 0x000fca0008000021 */
[----:B------:R-:W-:-:S05]  /*5f50*/  F2FP.SATFINITE.E5M2.F32.PACK_AB_MERGE_C R33, RZ, R33, RZ ;  /* 0x00000021ff21723e */ /* 0x000fca00048060ff */
[----:B------:R0:W-:Y:S01]  /*5f60*/  @!P4 STG.E.U8 desc[UR22][R24.64+0x8], R33 ;  /* 0x000008211800c986 */ /* 0x0001e2000c101116 */
[----:B------:R-:W-:Y:S05]  /*5f70*/  @P3 BRA `(.L_x_49) ;  /* 0x0000000000043947 */ /* 0x000fea0003800000 */
[----:B------:R0:W5:Y:S02]  /*5f80*/  LDG.E.U8 R32, desc[UR22][R28.64+0x9] ;  /* 0x000009161c207981 */ /* 0x000164000c1e1100 */
.L_x_49:
[----:B------:R-:W-:Y:S05]  /*5f90*/  BSYNC B1 ;  /* 0x0000000000017941 */ /* 0x000fea0003800000 */
.L_x_48:
        /* <DEDUP_REMOVED lines=12> */
.L_x_51:
[----:B------:R-:W-:Y:S05]  /*6060*/  BSYNC B1 ;  /* 0x0000000000017941 */ /* 0x000fea0003800000 */
.L_x_50:
        /* <DEDUP_REMOVED lines=12> */
.L_x_53:
[----:B------:R-:W-:Y:S05]  /*6130*/  BSYNC B1 ;  /* 0x0000000000017941 */ /* 0x000fea0003800000 */
.L_x_52:
        /* <DEDUP_REMOVED lines=12> */
.L_x_55:
[----:B------:R-:W-:Y:S05]  /*6200*/  BSYNC B1 ;  /* 0x0000000000017941 */ /* 0x000fea0003800000 */
.L_x_54:
        /* <DEDUP_REMOVED lines=12> */
.L_x_57:
[----:B------:R-:W-:Y:S05]  /*62d0*/  BSYNC B1 ;  /* 0x0000000000017941 */ /* 0x000fea0003800000 */
.L_x_56:
        /* <DEDUP_REMOVED lines=12> */
.L_x_59:
[----:B------:R-:W-:Y:S05]  /*63a0*/  BSYNC B1 ;  /* 0x0000000000017941 */ /* 0x000fea0003800000 */
.L_x_58:
        /* <DEDUP_REMOVED lines=12> */
.L_x_61:
[----:B------:R-:W-:Y:S05]  /*6470*/  BSYNC B1 ;  /* 0x0000000000017941 */ /* 0x000fea0003800000 */
.L_x_60:
        /* <DEDUP_REMOVED lines=12> */
.L_x_63:
[----:B------:R-:W-:Y:S05]  /*6540*/  BSYNC B1 ;  /* 0x0000000000017941 */ /* 0x000fea0003800000 */
.L_x_62:
        /* <DEDUP_REMOVED lines=12> */
.L_x_65:
[----:B------:R-:W-:Y:S05]  /*6610*/  BSYNC B1 ;  /* 0x0000000000017941 */ /* 0x000fea0003800000 */
.L_x_64:
        /* <DEDUP_REMOVED lines=12> */
.L_x_67:
[----:B------:R-:W-:Y:S05]  /*66e0*/  BSYNC B1 ;  /* 0x0000000000017941 */ /* 0x000fea0003800000 */
.L_x_66:
        /* <DEDUP_REMOVED lines=12> */
.L_x_69:
[----:B------:R-:W-:Y:S05]  /*67b0*/  BSYNC B1 ;  /* 0x0000000000017941 */ /* 0x000fea0003800000 */
.L_x_68:
        /* <DEDUP_REMOVED lines=12> */
.L_x_71:
[----:B------:R-:W-:Y:S05]  /*6880*/  BSYNC B1 ;  /* 0x0000000000017941 */ /* 0x000fea0003800000 */
.L_x_70:
        /* <DEDUP_REMOVED lines=12> */
.L_x_73:
[----:B------:R-:W-:Y:S05]  /*6950*/  BSYNC B1 ;  /* 0x0000000000017941 */ /* 0x000fea0003800000 */
.L_x_72:
        /* <DEDUP_REMOVED lines=12> */
.L_x_75:
[----:B------:R-:W-:Y:S05]  /*6a20*/  BSYNC B1 ;  /* 0x0000000000017941 */ /* 0x000fea0003800000 */
.L_x_74:
        /* <DEDUP_REMOVED lines=12> */
.L_x_77:
[----:B------:R-:W-:Y:S05]  /*6af0*/  BSYNC B1 ;  /* 0x0000000000017941 */ /* 0x000fea0003800000 */
.L_x_76:
        /* <DEDUP_REMOVED lines=12> */
.L_x_79:
[----:B------:R-:W-:Y:S05]  /*6bc0*/  BSYNC B1 ;  /* 0x0000000000017941 */ /* 0x000fea0003800000 */
.L_x_78:
        /* <DEDUP_REMOVED lines=12> */
.L_x_81:
[----:B------:R-:W-:Y:S05]  /*6c90*/  BSYNC B1 ;  /* 0x0000000000017941 */ /* 0x000fea0003800000 */
.L_x_80:
        /* <DEDUP_REMOVED lines=12> */
.L_x_83:
[----:B------:R-:W-:Y:S05]  /*6d60*/  BSYNC B1 ;  /* 0x0000000000017941 */ /* 0x000fea0003800000 */
.L_x_82:
        /* <DEDUP_REMOVED lines=12> */
.L_x_85:
[----:B------:R-:W-:Y:S05]  /*6e30*/  BSYNC B1 ;  /* 0x0000000000017941 */ /* 0x000fea0003800000 */
.L_x_84:
        /* <DEDUP_REMOVED lines=12> */
.L_x_87:
[----:B------:R-:W-:Y:S05]  /*6f00*/  BSYNC B1 ;  /* 0x0000000000017941 */ /* 0x000fea0003800000 */
.L_x_86:
        /* <DEDUP_REMOVED lines=12> */
.L_x_89:
[----:B------:R-:W-:Y:S05]  /*6fd0*/  BSYNC B1 ;  /* 0x0000000000017941 */ /* 0x000fea0003800000 */
.L_x_88:
        /* <DEDUP_REMOVED lines=12> */
.L_x_91:
[----:B------:R-:W-:Y:S05]  /*70a0*/  BSYNC B1 ;  /* 0x0000000000017941 */ /* 0x000fea0003800000 */
.L_x_90:
        /* <DEDUP_REMOVED lines=12> */
.L_x_93:
[----:B------:R-:W-:Y:S05]  /*7170*/  BSYNC B1 ;  /* 0x0000000000017941 */ /* 0x000fea0003800000 */
.L_x_92:
        /* <DEDUP_REMOVED lines=12> */
.L_x_95:
[----:B------:R-:W-:Y:S05]  /*7240*/  BSYNC B1 ;  /* 0x0000000000017941 */ /* 0x000fea0003800000 */
.L_x_94:
        /* <DEDUP_REMOVED lines=12> */
.L_x_97:
[----:B------:R-:W-:Y:S05]  /*7310*/  BSYNC B1 ;  /* 0x0000000000017941 */ /* 0x000fea0003800000 */
.L_x_96:
        /* <DEDUP_REMOVED lines=12> */
.L_x_99:
[----:B------:R-:W-:Y:S05]  /*73e0*/  BSYNC B1 ;  /* 0x0000000000017941 */ /* 0x000fea0003800000 */
.L_x_98:
        /* <DEDUP_REMOVED lines=12> */
.L_x_101:
[----:B------:R-:W-:Y:S05]  /*74b0*/  BSYNC B1 ;  /* 0x0000000000017941 */ /* 0x000fea0003800000 */
.L_x_100:
        /* <DEDUP_REMOVED lines=12> */
.L_x_103:
[----:B------:R-:W-:Y:S05]  /*7580*/  BSYNC B1 ;  /* 0x0000000000017941 */ /* 0x000fea0003800000 */
.L_x_102:
        /* <DEDUP_REMOVED lines=12> */
.L_x_105:
[----:B------:R-:W-:Y:S05]  /*7650*/  BSYNC B1 ;  /* 0x0000000000017941 */ /* 0x000fea0003800000 */
.L_x_104:
        /* <DEDUP_REMOVED lines=12> */
.L_x_107:
[----:B------:R-:W-:Y:S05]  /*7720*/  BSYNC B1 ;  /* 0x0000000000017941 */ /* 0x000fea0003800000 */
.L_x_106:
        /* <DEDUP_REMOVED lines=12> */
.L_x_109:
[----:B------:R-:W-:Y:S05]  /*77f0*/  BSYNC B1 ;  /* 0x0000000000017941 */ /* 0x000fea0003800000 */
.L_x_108:
        /* <DEDUP_REMOVED lines=12> */
.L_x_111:
[----:B------:R-:W-:Y:S05]  /*78c0*/  BSYNC B1 ;  /* 0x0000000000017941 */ /* 0x000fea0003800000 */
.L_x_110:
        /* <DEDUP_REMOVED lines=12> */
.L_x_113:
[----:B------:R-:W-:Y:S05]  /*7990*/  BSYNC B1 ;  /* 0x0000000000017941 */ /* 0x000fea0003800000 */
.L_x_112:
        /* <DEDUP_REMOVED lines=12> */
.L_x_115:
[----:B------:R-:W-:Y:S05]  /*7a60*/  BSYNC B1 ;  /* 0x0000000000017941 */ /* 0x000fea0003800000 */
.L_x_114:
        /* <DEDUP_REMOVED lines=12> */
.L_x_117:
[----:B------:R-:W-:Y:S05]  /*7b30*/  BSYNC B1 ;  /* 0x0000000000017941 */ /* 0x000fea0003800000 */
.L_x_116:
        /* <DEDUP_REMOVED lines=12> */
.L_x_119:
[----:B------:R-:W-:Y:S05]  /*7c00*/  BSYNC B1 ;  /* 0x0000000000017941 */ /* 0x000fea0003800000 */
.L_x_118:
        /* <DEDUP_REMOVED lines=12> */
.L_x_121:
[----:B------:R-:W-:Y:S05]  /*7cd0*/  BSYNC B1 ;  /* 0x0000000000017941 */ /* 0x000fea0003800000 */
.L_x_120:
        /* <DEDUP_REMOVED lines=12> */
.L_x_123:
[----:B------:R-:W-:Y:S05]  /*7da0*/  BSYNC B1 ;  /* 0x0000000000017941 */ /* 0x000fea0003800000 */
.L_x_122:
        /* <DEDUP_REMOVED lines=12> */
.L_x_125:
[----:B------:R-:W-:Y:S05]  /*7e70*/  BSYNC B1 ;  /* 0x0000000000017941 */ /* 0x000fea0003800000 */
.L_x_124:
        /* <DEDUP_REMOVED lines=12> */
.L_x_127:
[----:B------:R-:W-:Y:S05]  /*7f40*/  BSYNC B1 ;  /* 0x0000000000017941 */ /* 0x000fea0003800000 */
.L_x_126:
        /* <DEDUP_REMOVED lines=12> */
.L_x_129:
[----:B------:R-:W-:Y:S05]  /*8010*/  BSYNC B1 ;  /* 0x0000000000017941 */ /* 0x000fea0003800000 */
.L_x_128:
        /* <DEDUP_REMOVED lines=12> */
.L_x_131:
[----:B------:R-:W-:Y:S05]  /*80e0*/  BSYNC B1 ;  /* 0x0000000000017941 */ /* 0x000fea0003800000 */
.L_x_130:
        /* <DEDUP_REMOVED lines=12> */
.L_x_133:
[----:B------:R-:W-:Y:S05]  /*81b0*/  BSYNC B1 ;  /* 0x0000000000017941 */ /* 0x000fea0003800000 */
.L_x_132:
        /* <DEDUP_REMOVED lines=12> */
.L_x_135:
[----:B------:R-:W-:Y:S05]  /*8280*/  BSYNC B1 ;  /* 0x0000000000017941 */ /* 0x000fea0003800000 */
.L_x_134:
        /* <DEDUP_REMOVED lines=12> */
.L_x_137:
[----:B------:R-:W-:Y:S05]  /*8350*/  BSYNC B1 ;  /* 0x0000000000017941 */ /* 0x000fea0003800000 */
.L_x_136:
        /* <DEDUP_REMOVED lines=12> */
.L_x_139:
[----:B------:R-:W-:Y:S05]  /*8420*/  BSYNC B1 ;  /* 0x0000000000017941 */ /* 0x000fea0003800000 */
.L_x_138:
        /* <DEDUP_REMOVED lines=12> */
.L_x_141:
[----:B------:R-:W-:Y:S05]  /*84f0*/  BSYNC B1 ;  /* 0x0000000000017941 */ /* 0x000fea0003800000 */
.L_x_140:
        /* <DEDUP_REMOVED lines=12> */
.L_x_143:
[----:B------:R-:W-:Y:S05]  /*85c0*/  BSYNC B1 ;  /* 0x0000000000017941 */ /* 0x000fea0003800000 */
.L_x_142:
        /* <DEDUP_REMOVED lines=12> */
.L_x_145:
[----:B------:R-:W-:Y:S05]  /*8690*/  BSYNC B1 ;  /* 0x0000000000017941 */ /* 0x000fea0003800000 */
.L_x_144:
        /* <DEDUP_REMOVED lines=12> */
.L_x_147:
[----:B------:R-:W-:Y:S05]  /*8760*/  BSYNC B1 ;  /* 0x0000000000017941 */ /* 0x000fea0003800000 */
.L_x_146:
        /* <DEDUP_REMOVED lines=12> */
.L_x_149:
[----:B------:R-:W-:Y:S05]  /*8830*/  BSYNC B1 ;  /* 0x0000000000017941 */ /* 0x000fea0003800000 */
.L_x_148:
        /* <DEDUP_REMOVED lines=12> */
.L_x_151:
[----:B------:R-:W-:Y:S05]  /*8900*/  BSYNC B1 ;  /* 0x0000000000017941 */ /* 0x000fea0003800000 */
.L_x_150:
        /* <DEDUP_REMOVED lines=12> */
.L_x_153:
[----:B------:R-:W-:Y:S05]  /*89d0*/  BSYNC B1 ;  /* 0x0000000000017941 */ /* 0x000fea0003800000 */
.L_x_152:
        /* <DEDUP_REMOVED lines=12> */
.L_x_155:
[----:B------:R-:W-:Y:S05]  /*8aa0*/  BSYNC B1 ;  /* 0x0000000000017941 */ /* 0x000fea0003800000 */
.L_x_154:
        /* <DEDUP_REMOVED lines=12> */
.L_x_157:
[----:B------:R-:W-:Y:S05]  /*8b70*/  BSYNC B1 ;  /* 0x0000000000017941 */ /* 0x000fea0003800000 */
.L_x_156:
        /* <DEDUP_REMOVED lines=12> */
.L_x_159:
[----:B------:R-:W-:Y:S05]  /*8c40*/  BSYNC B1 ;  /* 0x0000000000017941 */ /* 0x000fea0003800000 */
.L_x_158:
        /* <DEDUP_REMOVED lines=12> */
.L_x_161:
[----:B------:R-:W-:Y:S05]  /*8d10*/  BSYNC B1 ;  /* 0x0000000000017941 */ /* 0x000fea0003800000 */
.L_x_160:
        /* <DEDUP_REMOVED lines=12> */
.L_x_163:
[----:B------:R-:W-:Y:S05]  /*8de0*/  BSYNC B1 ;  /* 0x0000000000017941 */ /* 0x000fea0003800000 */
.L_x_162:
        /* <DEDUP_REMOVED lines=12> */
.L_x_165:
[----:B------:R-:W-:Y:S05]  /*8eb0*/  BSYNC B1 ;  /* 0x0000000000017941 */ /* 0x000fea0003800000 */
.L_x_164:
        /* <DEDUP_REMOVED lines=12> */
.L_x_167:
[----:B------:R-:W-:Y:S05]  /*8f80*/  BSYNC B1 ;  /* 0x0000000000017941 */ /* 0x000fea0003800000 */
.L_x_166:
        /* <DEDUP_REMOVED lines=12> */
.L_x_169:
[----:B------:R-:W-:Y:S05]  /*9050*/  BSYNC B1 ;  /* 0x0000000000017941 */ /* 0x000fea0003800000 */
.L_x_168:
        /* <DEDUP_REMOVED lines=12> */
.L_x_171:
[----:B------:R-:W-:Y:S05]  /*9120*/  BSYNC B1 ;  /* 0x0000000000017941 */ /* 0x000fea0003800000 */
.L_x_170:
        /* <DEDUP_REMOVED lines=12> */
.L_x_173:
[----:B------:R-:W-:Y:S05]  /*91f0*/  BSYNC B1 ;  /* 0x0000000000017941 */ /* 0x000fea0003800000 */
.L_x_172:
        /* <DEDUP_REMOVED lines=12> */
.L_x_175:
[----:B------:R-:W-:Y:S05]  /*92c0*/  BSYNC B1 ;  /* 0x0000000000017941 */ /* 0x000fea0003800000 */
.L_x_174:
        /* <DEDUP_REMOVED lines=12> */
.L_x_177:
[----:B------:R-:W-:Y:S05]  /*9390*/  BSYNC B1 ;  /* 0x0000000000017941 */ /* 0x000fea0003800000 */
.L_x_176:
        /* <DEDUP_REMOVED lines=12> */
.L_x_179:
[----:B------:R-:W-:Y:S05]  /*9460*/  BSYNC B1 ;  /* 0x0000000000017941 */ /* 0x000fea0003800000 */
.L_x_178:
        /* <DEDUP_REMOVED lines=12> */
.L_x_181:
[----:B------:R-:W-:Y:S05]  /*9530*/  BSYNC B1 ;  /* 0x0000000000017941 */ /* 0x000fea0003800000 */
.L_x_180:
        /* <DEDUP_REMOVED lines=12> */
.L_x_183:
[----:B------:R-:W-:Y:S05]  /*9600*/  BSYNC B1 ;  /* 0x0000000000017941 */ /* 0x000fea0003800000 */
.L_x_182:
        /* <DEDUP_REMOVED lines=12> */
.L_x_185:
[----:B------:R-:W-:Y:S05]  /*96d0*/  BSYNC B1 ;  /* 0x0000000000017941 */ /* 0x000fea0003800000 */
.L_x_184:
        /* <DEDUP_REMOVED lines=12> */
.L_x_187:
[----:B------:R-:W-:Y:S05]  /*97a0*/  BSYNC B1 ;  /* 0x0000000000017941 */ /* 0x000fea0003800000 */
.L_x_186:
        /* <DEDUP_REMOVED lines=12> */
.L_x_189:
[----:B------:R-:W-:Y:S05]  /*9870*/  BSYNC B1 ;  /* 0x0000000000017941 */ /* 0x000fea0003800000 */
.L_x_188:
[----:B-----5:R-:W-:Y:S01]  /*9880*/  LOP3.LUT R32, R32, 0xff, RZ, 0xc0, !PT ;  /* 0x000000ff20207812 */ /* 0x020fe200078ec0ff */
[----:B------:R-:W-:Y:S01]  /*9890*/  BSSY B1, `(.L_x_190) ;  /* 0x000000b000017945 */ /* 0x000fe20003800000 */
[----:B------:R-:W-:Y:S02]  /*98a0*/  ISETP.LT.OR P4, PT, R34, 0x99, !P0 ;  /* 0x000000992200780c */ /* 0x000fe40004781670 */
[----:B------:R-:W-:-:S05]  /*98b0*/  F2FP.F16.E5M2.UNPACK_B R32, R32 ;  /* 0x00000020ff20723e */ /* 0x000fca00020004ff */
[----:B------:R-:W-:-:S05]  /*98c0*/  HADD2.F32 R32, -RZ, R32.H0_H0 ;  /* 0x20000020ff207230 */ /* 0x000fca0000004100 */
[----:B------:R-:W-:-:S04]  /*98d0*/  FMUL R32, R32, UR25 ;  /* 0x0000001920207c20 */ /* 0x000fc80008400000 */
[----:B------:R-:W-:Y:S01]  /*98e0*/  FFMA R32, R23, UR24, R32 ;  /* 0x0000001817207c23 */ /* 0x000fe20008000020 */
[----:B------:R-:W-:-:S04]  /*98f0*/  PRMT R23, RZ, 0x7610, R23 ;  /* 0x00007610ff177816 */ /* 0x000fc80000000017 */
[----:B0-----:R-:W-:-:S05]  /*9900*/  F2FP.SATFINITE.E5M2.F32.PACK_AB_MERGE_C R33, RZ, R32, RZ ;  /* 0x00000020ff21723e */ /* 0x001fca00048060ff */
[----:B------:R0:W-:Y:S01]  /*9910*/  @!P3 STG.E.U8 desc[UR22][R26.64+0x91], R33 ;  /* 0x000091211a00b986 */ /* 0x0001e2000c101116 */
[----:B------:R-:W-:Y:S05]  /*9920*/  @P4 BRA `(.L_x_191) ;  /* 0x0000000000044947 */ /* 0x000fea0003800000 */
[----:B------:R0:W5:Y:S02]  /*9930*/  LDG.E.U8 R23, desc[UR22][R28.64+0x98] ;  /* 0x000098161c177981 */ /* 0x000164000c1e1100 */
.L_x_191:
[----:B------:R-:W-:Y:S05]  /*9940*/  BSYNC B1 ;  /* 0x0000000000017941 */ /* 0x000fea0003800000 */
.L_x_190:
        /* <DEDUP_REMOVED lines=8> */
[----:B------:R-:W-:-:S05]  /*99d0*/  F2FP.SATFINITE.E5M2.F32.PACK_AB_MERGE_C R23, RZ, R23, RZ ;  /* 0x00000017ff17723e */ /* 0x000fca00048060ff */
[----:B------:R0:W-:Y:S01]  /*99e0*/  @!P4 STG.E.U8 desc[UR22][R24.64+0x98], R23 ;  /* 0x000098171800c986 */ /* 0x0001e2000c101116 */
[----:B------:R-:W-:Y:S05]  /*99f0*/  @P3 BRA `(.L_x_193) ;  /* 0x0000000000043947 */ /* 0x000fea0003800000 */
[----:B------:R0:W5:Y:S02]  /*9a00*/  LDG.E.U8 R22, desc[UR22][R28.64+0x99] ;  /* 0x000099161c167981 */ /* 0x000164000c1e1100 */
.L_x_193:
[----:B------:R-:W-:Y:S05]  /*9a10*/  BSYNC B1 ;  /* 0x0000000000017941 */ /* 0x000fea0003800000 */
.L_x_192:
        /* <DEDUP_REMOVED lines=12> */
.L_x_195:
[----:B------:R-:W-:Y:S05]  /*9ae0*/  BSYNC B1 ;  /* 0x0000000000017941 */ /* 0x000fea0003800000 */
.L_x_194:
        /* <DEDUP_REMOVED lines=12> */
.L_x_197:
[----:B------:R-:W-:Y:S05]  /*9bb0*/  BSYNC B1 ;  /* 0x0000000000017941 */ /* 0x000fea0003800000 */
.L_x_196:
        /* <DEDUP_REMOVED lines=12> */
.L_x_199:
[----:B------:R-:W-:Y:S05]  /*9c80*/  BSYNC B1 ;  /* 0x0000000000017941 */ /* 0x000fea0003800000 */
.L_x_198:
        /* <DEDUP_REMOVED lines=12> */
.L_x_201:
[----:B------:R-:W-:Y:S05]  /*9d50*/  BSYNC B1 ;  /* 0x0000000000017941 */ /* 0x000fea0003800000 */
.L_x_200:
        /* <DEDUP_REMOVED lines=12> */
.L_x_203:
[----:B------:R-:W-:Y:S05]  /*9e20*/  BSYNC B1 ;  /* 0x0000000000017941 */ /* 0x000fea0003800000 */
.L_x_202:
        /* <DEDUP_REMOVED lines=12> */
.L_x_205:
[----:B------:R-:W-:Y:S05]  /*9ef0*/  BSYNC B1 ;  /* 0x0000000000017941 */ /* 0x000fea0003800000 */
.L_x_204:
        /* <DEDUP_REMOVED lines=12> */
.L_x_207:
[----:B------:R-:W-:Y:S05]  /*9fc0*/  BSYNC B1 ;  /* 0x0000000000017941 */ /* 0x000fea0003800000 */
.L_x_206:
        /* <DEDUP_REMOVED lines=12> */
.L_x_209:
[----:B------:R-:W-:Y:S05]  /*a090*/  BSYNC B1 ;  /* 0x0000000000017941 */ /* 0x000fea0003800000 */
.L_x_208:
        /* <DEDUP_REMOVED lines=12> */
.L_x_211:
[----:B------:R-:W-:Y:S05]  /*a160*/  BSYNC B1 ;  /* 0x0000000000017941 */ /* 0x000fea0003800000 */
.L_x_210:
        /* <DEDUP_REMOVED lines=12> */
.L_x_213:
[----:B------:R-:W-:Y:S05]  /*a230*/  BSYNC B1 ;  /* 0x0000000000017941 */ /* 0x000fea0003800000 */
.L_x_212:
        /* <DEDUP_REMOVED lines=12> */
.L_x_215:
[----:B------:R-:W-:Y:S05]  /*a300*/  BSYNC B1 ;  /* 0x0000000000017941 */ /* 0x000fea0003800000 */
.L_x_214:
        /* <DEDUP_REMOVED lines=12> */
.L_x_217:
[----:B------:R-:W-:Y:S05]  /*a3d0*/  BSYNC B1 ;  /* 0x0000000000017941 */ /* 0x000fea0003800000 */
.L_x_216:
        /* <DEDUP_REMOVED lines=12> */
.L_x_219:
[----:B------:R-:W-:Y:S05]  /*a4a0*/  BSYNC B1 ;  /* 0x0000000000017941 */ /* 0x000fea0003800000 */
.L_x_218:
        /* <DEDUP_REMOVED lines=12> */
.L_x_221:
[----:B------:R-:W-:Y:S05]  /*a570*/  BSYNC B1 ;  /* 0x0000000000017941 */ /* 0x000fea0003800000 */
.L_x_220:
        /* <DEDUP_REMOVED lines=12> */
.L_x_223:
[----:B------:R-:W-:Y:S05]  /*a640*/  BSYNC B1 ;  /* 0x0000000000017941 */ /* 0x000fea0003800000 */
.L_x_222:
        /* <DEDUP_REMOVED lines=12> */
.L_x_225:
[----:B------:R-:W-:Y:S05]  /*a710*/  BSYNC B1 ;  /* 0x0000000000017941 */ /* 0x000fea0003800000 */
.L_x_224:
        /* <DEDUP_REMOVED lines=12> */
.L_x_227:
[----:B------:R-:W-:Y:S05]  /*a7e0*/  BSYNC B1 ;  /* 0x0000000000017941 */ /* 0x000fea0003800000 */
.L_x_226:
        /* <DEDUP_REMOVED lines=12> */
.L_x_229:
[----:B------:R-:W-:Y:S05]  /*a8b0*/  BSYNC B1 ;  /* 0x0000000000017941 */ /* 0x000fea0003800000 */
.L_x_228:
        /* <DEDUP_REMOVED lines=12> */
.L_x_231:
[----:B------:R-:W-:Y:S05]  /*a980*/  BSYNC B1 ;  /* 0x0000000000017941 */ /* 0x000fea0003800000 */
.L_x_230:
        /* <DEDUP_REMOVED lines=12> */
.L_x_233:
[----:B------:R-:W-:Y:S05]  /*aa50*/  BSYNC B1 ;  /* 0x0000000000017941 */ /* 0x000fea0003800000 */
.L_x_232:
[----:B-----5:R-:W-:Y:S01]  /*aa60*/  LOP3.LUT R2, R2, 0xff, RZ, 0xc0, !PT ;  /* 0x000000ff02027812 */ /* 0x020fe200078ec0ff */
[----:B------:R-:W-:Y:S01]  /*aa70*/  BSSY B1, `(.L_x_234) ;  /* 0x000000b000017945 */ /* 0x000fe20003800000 */
[----:B------:R-:W-:Y:S02]  /*aa80*/  ISETP.LT.OR P4, PT, R34, 0xc1, !P1 ;  /* 0x000000c12200780c */ /* 0x000fe40004f81670 */
[----:B------:R-:W-:-:S05]  /*aa90*/  F2FP.F16.E5M2.UNPACK_B R2, R2 ;  /* 0x00000002ff02723e */ /* 0x000fca00020004ff */
[----:B------:R-:W-:-:S05]  /*aaa0*/  HADD2.F32 R2, -RZ, R2.H0_H0 ;  /* 0x20000002ff027230 */ /* 0x000fca0000004100 */
[----:B0-----:R-:W-:-:S04]  /*aab0*/  FMUL R3, R2, UR25 ;  /* 0x0000001902037c20 */ /* 0x001fc80008400000 */
[----:B------:R-:W-:Y:S01]  /*aac0*/  FFMA R3, R0, UR24, R3 ;  /* 0x0000001800037c23 */ /* 0x000fe20008000003 */
[----:B------:R-:W-:-:S04]  /*aad0*/  PRMT R0, RZ, 0x7610, R0 ;  /* 0x00007610ff007816 */ /* 0x000fc80000000000 */
[----:B------:R-:W-:-:S05]  /*aae0*/  F2FP.SATFINITE.E5M2.F32.PACK_AB_MERGE_C R3, RZ, R3, RZ ;  /* 0x00000003ff03723e */ /* 0x000fca00048060ff */
[----:B------:R0:W-:Y:S01]  /*aaf0*/  @!P3 STG.E.U8 desc[UR22][R24.64+0xc1], R3 ;  /* 0x0000c1031800b986 */ /* 0x0001e2000c101116 */
[----:B------:R-:W-:Y:S05]  /*ab00*/  @P4 BRA `(.L_x_235) ;  /* 0x0000000000044947 */ /* 0x000fea0003800000 */
[----:B------:R0:W5:Y:S02]  /*ab10*/  LDG.E.U8 R0, desc[UR22][R30.64+0xc0] ;  /* 0x0000c0161e007981 */ /* 0x000164000c1e1100 */
.L_x_235:
[----:B------:R-:W-:Y:S05]  /*ab20*/  BSYNC B1 ;  /* 0x0000000000017941 */ /* 0x000fea0003800000 */
.L_x_234:
[----:B------:R-:W2:Y:S01]  /*ab30*/  LDL.LU R2, [R1] ;  /* 0x0000000001027983 */ /* 0x000ea20000300800 */
[----:B-----5:R-:W-:Y:S01]  /*ab40*/  LOP3.LUT R0, R0, 0xff, RZ, 0xc0, !PT ;  /* 0x000000ff00007812 */ /* 0x020fe200078ec0ff */
[----:B------:R-:W-:Y:S01]  /*ab50*/  BSSY B1, `(.L_x_236) ;  /* 0x000000b000017945 */ /* 0x000fe20003800000 */
[----:B------:R-:W-:Y:S02]  /*ab60*/  ISETP.LT.OR P3, PT, R34, 0xc2, !P1 ;  /* 0x000000c22200780c */ /* 0x000fe40004f61670 */
[----:B------:R-:W-:-:S05]  /*ab70*/  F2FP.F16.E5M2.UNPACK_B R0, R0 ;  /* 0x00000000ff00723e */ /* 0x000fca00020004ff */
[----:B------:R-:W-:-:S05]  /*ab80*/  HADD2.F32 R0, -RZ, R0.H0_H0 ;  /* 0x20000000ff007230 */ /* 0x000fca0000004100 */
[----:B------:R-:W-:-:S04]  /*ab90*/  FMUL R0, R0, UR25 ;  /* 0x0000001900007c20 */ /* 0x000fc80008400000 */
[----:B--2---:R-:W-:-:S05]  /*aba0*/  FFMA R0, R2, UR24, R0 ;  /* 0x0000001802007c23 */ /* 0x004fca0008000000 */
[----:B0-----:R-:W-:Y:S02]  /*abb0*/  F2FP.SATFINITE.E5M2.F32.PACK_AB_MERGE_C R3, RZ, R0, RZ ;  /* 0x00000000ff03723e */ /* 0x001fe400048060ff */
[----:B------:R-:W-:-:S03]  /*abc0*/  PRMT R0, RZ, 0x7610, R0 ;  /* 0x00007610ff007816 */ /* 0x000fc60000000000 */
[----:B------:R0:W-:Y:S01]  /*abd0*/  @!P4 STG.E.U8 desc[UR22][R26.64+0xc0], R3 ;  /* 0x0000c0031a00c986 */ /* 0x0001e2000c101116 */
[----:B------:R-:W-:Y:S05]  /*abe0*/  @P3 BRA `(.L_x_237) ;  /* 0x0000000000043947 */ /* 0x000fea0003800000 */
[----:B------:R2:W5:Y:S02]  /*abf0*/  LDG.E.U8 R0, desc[UR22][R30.64+0xc1] ;  /* 0x0000c1161e007981 */ /* 0x000564000c1e1100 */
.L_x_237:
[----:B------:R-:W-:Y:S05]  /*ac00*/  BSYNC B1 ;  /* 0x0000000000017941 */ /* 0x000fea0003800000 */
.L_x_236:
[----:B------:R-:W3:Y:S01]  /*ac10*/  LDL.LU R2, [R1+0x4] ;  /* 0x0000040001027983 */ /* 0x000ee20000300800 */
[----:B-----5:R-:W-:Y:S01]  /*ac20*/  LOP3.LUT R0, R0, 0xff, RZ, 0xc0, !PT ;  /* 0x000000ff00007812 */ /* 0x020fe200078ec0ff */
[----:B------:R-:W-:Y:S01]  /*ac30*/  BSSY B1, `(.L_x_238) ;  /* 0x000000b000017945 */ /* 0x000fe20003800000 */
[----:B------:R-:W-:Y:S02]  /*ac40*/  ISETP.LT.OR P4, PT, R34, 0xc9, !P0 ;  /* 0x000000c92200780c */ /* 0x000fe40004781670 */
[----:B------:R-:W-:-:S05]  /*ac50*/  F2FP.F16.E5M2.UNPACK_B R0, R0 ;  /* 0x00000000ff00723e */ /* 0x000fca00020004ff */
[----:B------:R-:W-:-:S05]  /*ac60*/  HADD2.F32 R0, -RZ, R0.H0_H0 ;  /* 0x20000000ff007230 */ /* 0x000fca0000004100 */
[----:B------:R-:W-:-:S04]  /*ac70*/  FMUL R0, R0, UR25 ;  /* 0x0000001900007c20 */ /* 0x000fc80008400000 */
[----:B---3--:R-:W-:-:S05]  /*ac80*/  FFMA R0, R2, UR24, R0 ;  /* 0x0000001802007c23 */ /* 0x008fca0008000000 */
[----:B0-----:R-:W-:Y:S02]  /*ac90*/  F2FP.SATFINITE.E5M2.F32.PACK_AB_MERGE_C R3, RZ, R0, RZ ;  /* 0x00000000ff03723e */ /* 0x001fe400048060ff */
[----:B------:R-:W-:-:S03]  /*aca0*/  PRMT R0, RZ, 0x7610, R0 ;  /* 0x00007610ff007816 */ /* 0x000fc60000000000 */
[----:B------:R0:W-:Y:S01]  /*acb0*/  @!P3 STG.E.U8 desc[UR22][R26.64+0xc1], R3 ;  /* 0x0000c1031a00b986 */ /* 0x0001e2000c101116 */
[----:B------:R-:W-:Y:S05]  /*acc0*/  @P4 BRA `(.L_x_239) ;  /* 0x0000000000044947 */ /* 0x000fea0003800000 */
[----:B------:R3:W5:Y:S02]  /*acd0*/  LDG.E.U8 R0, desc[UR22][R28.64+0xc8] ;  /* 0x0000c8161c007981 */ /* 0x000764000c1e1100 */
.L_x_239:
[----:B------:R-:W-:Y:S05]  /*ace0*/  BSYNC B1 ;  /* 0x0000000000017941 */ /* 0x000fea0003800000 */
.L_x_238:
[----:B------:R-:W2:Y:S01]  /*acf0*/  LDL.LU R2, [R1+0x8] ;  /* 0x0000080001027983 */ /* 0x000ea20000300800 */
        /* <DEDUP_REMOVED lines=12> */
.L_x_241:
[----:B------:R-:W-:Y:S05]  /*adc0*/  BSYNC B1 ;  /* 0x0000000000017941 */ /* 0x000fea0003800000 */
.L_x_240:
        /* <DEDUP_REMOVED lines=13> */
.L_x_243:
[----:B------:R-:W-:Y:S05]  /*aea0*/  BSYNC B1 ;  /* 0x0000000000017941 */ /* 0x000fea0003800000 */
.L_x_242:
        /* <DEDUP_REMOVED lines=13> */
.L_x_245:
[----:B------:R-:W-:Y:S05]  /*af80*/  BSYNC B1 ;  /* 0x0000000000017941 */ /* 0x000fea0003800000 */
.L_x_244:
        /* <DEDUP_REMOVED lines=13> */
.L_x_247:
[----:B------:R-:W-:Y:S05]  /*b060*/  BSYNC B1 ;  /* 0x0000000000017941 */ /* 0x000fea0003800000 */
.L_x_246:
        /* <DEDUP_REMOVED lines=13> */
.L_x_249:
[----:B------:R-:W-:Y:S05]  /*b140*/  BSYNC B1 ;  /* 0x0000000000017941 */ /* 0x000fea0003800000 */
.L_x_248:
        /* <DEDUP_REMOVED lines=13> */
.L_x_251:
[----:B------:R-:W-:Y:S05]  /*b220*/  BSYNC B1 ;  /* 0x0000000000017941 */ /* 0x000fea0003800000 */
.L_x_250:
        /* <DEDUP_REMOVED lines=13> */
.L_x_253:
[----:B------:R-:W-:Y:S05]  /*b300*/  BSYNC B1 ;  /* 0x0000000000017941 */ /* 0x000fea0003800000 */
.L_x_252:
        /* <DEDUP_REMOVED lines=13> */
.L_x_255:
[----:B------:R-:W-:Y:S05]  /*b3e0*/  BSYNC B1 ;  /* 0x0000000000017941 */ /* 0x000fea0003800000 */
.L_x_254:
        /* <DEDUP_REMOVED lines=13> */
.L_x_257:
[----:B------:R-:W-:Y:S05]  /*b4c0*/  BSYNC B1 ;  /* 0x0000000000017941 */ /* 0x000fea0003800000 */
.L_x_256:
        /* <DEDUP_REMOVED lines=13> */
.L_x_259:
[----:B------:R-:W-:Y:S05]  /*b5a0*/  BSYNC B1 ;  /* 0x0000000000017941 */ /* 0x000fea0003800000 */
.L_x_258:
        /* <DEDUP_REMOVED lines=13> */
.L_x_261:
[----:B------:R-:W-:Y:S05]  /*b680*/  BSYNC B1 ;  /* 0x0000000000017941 */ /* 0x000fea0003800000 */
.L_x_260:
        /* <DEDUP_REMOVED lines=13> */
.L_x_263:
[----:B------:R-:W-:Y:S05]  /*b760*/  BSYNC B1 ;  /* 0x0000000000017941 */ /* 0x000fea0003800000 */
.L_x_262:
        /* <DEDUP_REMOVED lines=13> */
.L_x_265:
[----:B------:R-:W-:Y:S05]  /*b840*/  BSYNC B1 ;  /* 0x0000000000017941 */ /* 0x000fea0003800000 */
.L_x_264:
        /* <DEDUP_REMOVED lines=13> */
.L_x_267:
[----:B------:R-:W-:Y:S05]  /*b920*/  BSYNC B1 ;  /* 0x0000000000017941 */ /* 0x000fea0003800000 */
.L_x_266:
        /* <DEDUP_REMOVED lines=13> */
.L_x_269:
[----:B------:R-:W-:Y:S05]  /*ba00*/  BSYNC B1 ;  /* 0x0000000000017941 */ /* 0x000fea0003800000 */
.L_x_268:
        /* <DEDUP_REMOVED lines=13> */
.L_x_271:
[----:B------:R-:W-:Y:S05]  /*bae0*/  BSYNC B1 ;  /* 0x0000000000017941 */ /* 0x000fea0003800000 */
.L_x_270:
        /* <DEDUP_REMOVED lines=13> */
.L_x_273:
[----:B------:R-:W-:Y:S05]  /*bbc0*/  BSYNC B1 ;  /* 0x0000000000017941 */ /* 0x000fea0003800000 */
.L_x_272:
        /* <DEDUP_REMOVED lines=13> */
.L_x_275:
[----:B------:R-:W-:Y:S05]  /*bca0*/  BSYNC B1 ;  /* 0x0000000000017941 */ /* 0x000fea0003800000 */
.L_x_274:
        /* <DEDUP_REMOVED lines=13> */
.L_x_277:
[----:B------:R-:W-:Y:S05]  /*bd80*/  BSYNC B1 ;  /* 0x0000000000017941 */ /* 0x000fea0003800000 */
.L_x_276:
        /* <DEDUP_REMOVED lines=13> */
.L_x_279:
[----:B------:R-:W-:Y:S05]  /*be60*/  BSYNC B1 ;  /* 0x0000000000017941 */ /* 0x000fea0003800000 */
.L_x_278:
        /* <DEDUP_REMOVED lines=13> */
.L_x_281:
[----:B------:R-:W-:Y:S05]  /*bf40*/  BSYNC B1 ;  /* 0x0000000000017941 */ /* 0x000fea0003800000 */
.L_x_280:
        /* <DEDUP_REMOVED lines=13> */
.L_x_283:
[----:B------:R-:W-:Y:S05]  /*c020*/  BSYNC B1 ;  /* 0x0000000000017941 */ /* 0x000fea0003800000 */
.L_x_282:
        /* <DEDUP_REMOVED lines=13> */
.L_x_285:
[----:B------:R-:W-:Y:S05]  /*c100*/  BSYNC B1 ;  /* 0x0000000000017941 */ /* 0x000fea0003800000 */
.L_x_284:
        /* <DEDUP_REMOVED lines=13> */
.L_x_287:
[----:B------:R-:W-:Y:S05]  /*c1e0*/  BSYNC B1 ;  /* 0x0000000000017941 */ /* 0x000fea0003800000 */
.L_x_286:
        /* <DEDUP_REMOVED lines=13> */
.L_x_289:
[----:B------:R-:W-:Y:S05]  /*c2c0*/  BSYNC B1 ;  /* 0x0000000000017941 */ /* 0x000fea0003800000 */
.L_x_288:
        /* <DEDUP_REMOVED lines=13> */
.L_x_291:
[----:B------:R-:W-:Y:S05]  /*c3a0*/  BSYNC B1 ;  /* 0x0000000000017941 */ /* 0x000fea0003800000 */
.L_x_290:
        /* <DEDUP_REMOVED lines=13> */
.L_x_293:
[----:B------:R-:W-:Y:S05]  /*c480*/  BSYNC B1 ;  /* 0x0000000000017941 */ /* 0x000fea0003800000 */
.L_x_292:
[----:B------:R-:W-:Y:S05]  /*c490*/  @P1 BRA `(.L_x_294) ;  /* 0x0000002000a41947 */ /* 0x000fea0003800000 */
[----:B------:R-:W2:Y:S01]  /*c4a0*/  LDL.LU R2, [R1+0x74] ;  /* 0x0000740001027983 */ /* 0x000ea20000300800 */
[----:B-----5:R-:W-:-:S04]  /*c4b0*/  LOP3.LUT R0, R0, 0xff, RZ, 0xc0, !PT ;  /* 0x000000ff00007812 */ /* 0x020fc800078ec0ff */
[----:B------:R-:W-:-:S05]  /*c4c0*/  F2FP.F16.E5M2.UNPACK_B R0, R0 ;  /* 0x00000000ff00723e */ /* 0x000fca00020004ff */
[----:B------:R-:W-:-:S05]  /*c4d0*/  HADD2.F32 R0, -RZ, R0.H0_H0 ;  /* 0x20000000ff007230 */ /* 0x000fca0000004100 */
[----:B------:R-:W-:-:S04]  /*c4e0*/  FMUL R0, R0, UR25 ;  /* 0x0000001900007c20 */ /* 0x000fc80008400000 */
[----:B--2---:R-:W-:-:S05]  /*c4f0*/  FFMA R0, R2, UR24, R0 ;  /* 0x0000001802007c23 */ /* 0x004fca0008000000 */
[----:B0-----:R-:W-:-:S05]  /*c500*/  F2FP.SATFINITE.E5M2.F32.PACK_AB_MERGE_C R3, RZ, R0, RZ ;  /* 0x00000000ff03723e */ /* 0x001fca00048060ff */
[----:B------:R0:W-:Y:S01]  /*c510*/  STG.E.U8 desc[UR22][R26.64+0xf9], R3 ;  /* 0x0000f9031a007986 */ /* 0x0001e2000c101116 */
[----:B------:R-:W-:Y:S05]  /*c520*/  BRA `(.L_x_294) ;  /* 0x0000002000807947 */ /* 0x000fea0003800000 */
.L_x_37:
[C---:B------:R-:W-:Y:S01]  /*c530*/  ISETP.GE.AND P1, PT, R39.reuse, 0x1, PT ;  /* 0x000000012700780c */ /* 0x040fe20003f26270 */
[----:B------:R-:W-:Y:S01]  /*c540*/  FMUL R226, R226, UR24 ;  /* 0x00000018e2e27c20 */ /* 0x000fe20008400000 */
[----:B------:R-:W2:Y:S01]  /*c550*/  LDL.LU R227, [R1+0x10] ;  /* 0x0000100001e37983 */ /* 0x000ea20000300800 */
[----:B------:R-:W-:Y:S01]  /*c560*/  ISETP.GE.AND P0, PT, R39, 0x9, PT ;  /* 0x000000092700780c */ /* 0x000fe20003f06270 */
[----:B------:R-:W-:Y:S01]  /*c570*/  FMUL R225, R225, UR24 ;  /* 0x00000018e1e17c20 */ /* 0x000fe20008400000 */
[C---:B------:R-:W-:Y:S02]  /*c580*/  ISETP.LT.OR P4, PT, R34.reuse, 0x1, !P1 ;  /* 0x000000012200780c */ /* 0x040fe40004f81670 */
[C---:B------:R-:W-:Y:S02]  /*c590*/  ISETP.LT.OR P5, PT, R34.reuse, 0x2, !P1 ;  /* 0x000000022200780c */ /* 0x040fe40004fa1670 */
[----:B------:R-:W-:Y:S02]  /*c5a0*/  F2FP.SATFINITE.E5M2.F32.PACK_AB_MERGE_C R29, RZ, R226, RZ ;  /* 0x000000e2ff1d723e */ /* 0x000fe400048060ff */
[----:B------:R-:W-:Y:S01]  /*c5b0*/  ISETP.LT.OR P3, PT, R34, 0x1, !P0 ;  /* 0x000000012200780c */ /* 0x000fe20004761670 */
[----:B------:R-:W-:Y:S01]  /*c5c0*/  FMUL R224, R224, UR24 ;  /* 0x00000018e0e07c20 */ /* 0x000fe20008400000 */
[----:B------:R-:W-:Y:S01]  /*c5d0*/  ISETP.LT.OR P6, PT, R34, 0xa, !P1 ;  /* 0x0000000a2200780c */ /* 0x000fe20004fc1670 */
[----:B------:R-:W-:Y:S01]  /*c5e0*/  FMUL R223, R223, UR24 ;  /* 0x00000018dfdf7c20 */ /* 0x000fe20008400000 */
[----:B------:R-:W-:Y:S01]  /*c5f0*/  F2FP.SATFINITE.E5M2.F32.PACK_AB_MERGE_C R225, RZ, R225, RZ ;  /* 0x000000e1ffe1723e */ /* 0x000fe200048060ff */
[----:B------:R-:W-:Y:S01]  /*c600*/  FMUL R221, R221, UR24 ;  /* 0x00000018dddd7c20 */ /* 0x000fe20008400000 */
[----:B------:R-:W-:Y:S01]  /*c610*/  FMUL R222, R222, UR24 ;  /* 0x00000018dede7c20 */ /* 0x000fe20008400000 */
[----:B------:R0:W-:Y:S01]  /*c620*/  @!P4 STG.E.U8 desc[UR22][R24.64], R29 ;  /* 0x0000001d1800c986 */ /* 0x0001e2000c101116 */
[----:B------:R-:W-:-:S02]  /*c630*/  ISETP.LT.OR P4, PT, R34, 0x2, !P0 ;  /* 0x000000022200780c */ /* 0x000fc40004781670 */
[----:B------:R-:W-:Y:S01]  /*c640*/  F2FP.SATFINITE.E5M2.F32.PACK_AB_MERGE_C R31, RZ, R224, RZ ;  /* 0x000000e0ff1f723e */ /* 0x000fe200048060ff */
[----:B------:R3:W-:Y:S01]  /*c650*/  @!P5 STG.E.U8 desc[UR22][R24.64+0x1], R225 ;  /* 0x000001e11800d986 */ /* 0x0007e2000c101116 */
[----:B------:R-:W-:Y:S02]  /*c660*/  ISETP.LT.OR P5, PT, R34, 0x9, !P1 ;  /* 0x000000092200780c */ /* 0x000fe40004fa1670 */
[----:B------:R-:W-:Y:S01]  /*c670*/  F2FP.SATFINITE.E5M2.F32.PACK_AB_MERGE_C R223, RZ, R223, RZ ;  /* 0x000000dfffdf723e */ /* 0x000fe200048060ff */
[----:B------:R-:W-:Y:S01]  /*c680*/  FMUL R220, R220, UR24 ;  /* 0x00000018dcdc7c20 */ /* 0x000fe20008400000 */
[----:B------:R-:W-:Y:S01]  /*c690*/  F2FP.SATFINITE.E5M2.F32.PACK_AB_MERGE_C R221, RZ, R221, RZ ;  /* 0x000000ddffdd723e */ /* 0x000fe200048060ff */
[----:B------:R-:W-:Y:S01]  /*c6a0*/  @!P3 STG.E.U8 desc[UR22][R26.64], R31 ;  /* 0x0000001f1a00b986 */ /* 0x000fe2000c101116 */
[----:B------:R-:W-:-:S03]  /*c6b0*/  ISETP.LT.OR P3, PT, R34, 0x9, !P0 ;  /* 0x000000092200780c */ /* 0x000fc60004761670 */
[----:B------:R-:W-:Y:S01]  /*c6c0*/  @!P4 STG.E.U8 desc[UR22][R26.64+0x1], R223 ;  /* 0x000001df1a00c986 */ /* 0x000fe2000c101116 */
[----:B------:R-:W-:-:S03]  /*c6d0*/  ISETP.LT.OR P4, PT, R34, 0xa, !P0 ;  /* 0x0000000a2200780c */ /* 0x000fc60004781670 */
[----:B------:R-:W-:Y:S01]  /*c6e0*/  @!P6 STG.E.U8 desc[UR22][R24.64+0x9], R221 ;  /* 0x000009dd1800e986 */ /* 0x000fe2000c101116 */
[C---:B------:R-:W-:Y:S01]  /*c6f0*/  ISETP.LT.OR P6, PT, R34.reuse, 0x12, !P1 ;  /* 0x000000122200780c */ /* 0x040fe20004fc1670 */
[----:B------:R-:W-:Y:S01]  /*c700*/  FMUL R219, R219, UR24 ;  /* 0x00000018dbdb7c20 */ /* 0x000fe20008400000 */
[----:B0-----:R-:W-:Y:S01]  /*c710*/  F2FP.SATFINITE.E5M2.F32.PACK_AB_MERGE_C R29, RZ, R222, RZ ;  /* 0x000000deff1d723e */ /* 0x001fe200048060ff */
[----:B------:R-:W-:Y:S01]  /*c720*/  FMUL R217, R217, UR24 ;  /* 0x00000018d9d97c20 */ /* 0x000fe20008400000 */
[----:B------:R-:W4:Y:S01]  /*c730*/  LDL.LU R226, [R1+0xc] ;  /* 0x00000c0001e27983 */ /* 0x000f220000300800 */
[----:B------:R-:W-:Y:S02]  /*c740*/  F2FP.SATFINITE.E5M2.F32.PACK_AB_MERGE_C R33, RZ, R220, RZ ;  /* 0x000000dcff21723e */ /* 0x000fe400048060ff */
[----:B------:R-:W-:Y:S01]  /*c750*/  F2FP.SATFINITE.E5M2.F32.PACK_AB_MERGE_C R219, RZ, R219, RZ ;  /* 0x000000dbffdb723e */ /* 0x000fe200048060ff */
[----:B------:R0:W-:Y:S01]  /*c760*/  @!P5 STG.E.U8 desc[UR22][R24.64+0x8], R29 ;  /* 0x0000081d1800d986 */ /* 0x0001e2000c101116 */
[----:B------:R-:W-:-:S02]  /*c770*/  ISETP.LT.OR P5, PT, R34, 0x11, !P1 ;  /* 0x000000112200780c */ /* 0x000fc40004fa1670 */
[----:B------:R-:W-:Y:S01]  /*c780*/  F2FP.SATFINITE.E5M2.F32.PACK_AB_MERGE_C R217, RZ, R217, RZ ;  /* 0x000000d9ffd9723e */ /* 0x000fe200048060ff */
[----:B---3--:R-:W3:Y:S01]  /*c790*/  LDL.LU R225, [R1+0x8] ;  /* 0x0000080001e17983 */ /* 0x008ee20000300800 */
[----:B------:R-:W-:-:S03]  /*c7a0*/  FMUL R218, R218, UR24 ;  /* 0x00000018dada7c20 */ /* 0x000fc60008400000 */
[----:B------:R-:W4:Y:S04]  /*c7b0*/  LDL.LU R224, [R1+0x4] ;  /* 0x0000040001e07983 */ /* 0x000f280000300800 */
[----:B------:R-:W3:Y:S01]  /*c7c0*/  LDL.LU R222, [R1] ;  /* 0x0000000001de7983 */ /* 0x000ee20000300800 */
[----:B0-----:R-:W-:Y:S01]  /*c7d0*/  F2FP.SATFINITE.E5M2.F32.PACK_AB_MERGE_C R29, RZ, R218, RZ ;  /* 0x000000daff1d723e */ /* 0x001fe200048060ff */
[----:B------:R-:W-:Y:S01]  /*c7e0*/  FMUL R216, R216, UR24 ;  /* 0x00000018d8d87c20 */ /* 0x000fe20008400000 */
[----:B------:R-:W-:Y:S01]  /*c7f0*/  FMUL R215, R215, UR24 ;  /* 0x00000018d7d77c20 */ /* 0x000fe20008400000 */
[----:B------:R0:W-:Y:S01]  /*c800*/  @!P3 STG.E.U8 desc[UR22][R26.64+0x8], R33 ;  /* 0x000008211a00b986 */ /* 0x0001e2000c101116 */
[C---:B------:R-:W-:Y:S01]  /*c810*/  ISETP.LT.OR P3, PT, R34.reuse, 0x11, !P0 ;  /* 0x000000112200780c */ /* 0x040fe20004761670 */
[----:B------:R-:W-:Y:S01]  /*c820*/  FMUL R213, R213, UR24 ;  /* 0x00000018d5d57c20 */ /* 0x000fe20008400000 */
[----:B------:R-:W-:Y:S01]  /*c830*/  F2FP.SATFINITE.E5M2.F32.PACK_AB_MERGE_C R31, RZ, R216, RZ ;  /* 0x000000d8ff1f723e */ /* 0x000fe200048060ff */
[----:B------:R-:W-:Y:S01]  /*c840*/  @!P4 STG.E.U8 desc[UR22][R26.64+0x9], R219 ;  /* 0x000009db1a00c986 */ /* 0x000fe2000c101116 */
[----:B------:R-:W-:Y:S01]  /*c850*/  ISETP.LT.OR P4, PT, R34, 0x12, !P0 ;  /* 0x000000122200780c */ /* 0x000fe20004781670 */
[----:B------:R-:W-:Y:S01]  /*c860*/  FMUL R214, R214, UR24 ;  /* 0x00000018d6d67c20 */ /* 0x000fe20008400000 */
[----:B------:R-:W-:Y:S01]  /*c870*/  F2FP.SATFINITE.E5M2.F32.PACK_AB_MERGE_C R215, RZ, R215, RZ ;  /* 0x000000d7ffd7723e */ /* 0x000fe200048060ff */
[----:B------:R-:W-:Y:S01]  /*c880*/  @!P6 STG.E.U8 desc[UR22][R24.64+0x11], R217 ;  /* 0x000011d91800e986 */ /* 0x000fe2000c101116 */
[----:B------:R-:W-:Y:S01]  /*c890*/  ISETP.LT.OR P6, PT, R34, 0x1a, !P1 ;  /* 0x0000001a2200780c */ /* 0x000fe20004fc1670 */
[----:B------:R-:W-:Y:S01]  /*c8a0*/  FMUL R212, R212, UR24 ;  /* 0x00000018d4d47c20 */ /* 0x000fe20008400000 */
[----:B------:R-:W-:Y:S01]  /*c8b0*/  F2FP.SATFINITE.E5M2.F32.PACK_AB_MERGE_C R213, RZ, R213, RZ ;  /* 0x000000d5ffd5723e */ /* 0x000fe200048060ff */
[----:B------:R1:W-:Y:S01]  /*c8c0*/  @!P5 STG.E.U8 desc[UR22][R24.64+0x10], R29 ;  /* 0x0000101d1800d986 */ /* 0x0003e2000c101116 */
[C---:B------:R-:W-:Y:S01]  /*c8d0*/  ISETP.LT.OR P5, PT, R34.reuse, 0x19, !P1 ;  /* 0x000000192200780c */ /* 0x040fe20004fa1670 */
[----:B------:R-:W-:Y:S01]  /*c8e0*/  FMUL R211, R211, UR24 ;  /* 0x00000018d3d37c20 */ /* 0x000fe20008400000 */
[----:B------:R-:W-:Y:S01]  /*c8f0*/  FMUL R209, R209, UR24 ;  /* 0x00000018d1d17c20 */ /* 0x000fe20008400000 */
[----:B------:R1:W-:Y:S01]  /*c900*/  @!P3 STG.E.U8 desc[UR22][R26.64+0x10], R31 ;  /* 0x0000101f1a00b986 */ /* 0x0003e2000c101116 */
[----:B------:R-:W-:Y:S01]  /*c910*/  ISETP.LT.OR P3, PT, R34, 0x19, !P0 ;  /* 0x000000192200780c */ /* 0x000fe20004761670 */
[----:B------:R-:W-:Y:S01]  /*c920*/  FMUL R210, R210, UR24 ;  /* 0x00000018d2d27c20 */ /* 0x000fe20008400000 */
[----:B0-----:R-:W-:Y:S01]  /*c930*/  F2FP.SATFINITE.E5M2.F32.PACK_AB_MERGE_C R33, RZ, R212, RZ ;  /* 0x000000d4ff21723e */ /* 0x001fe200048060ff */
[----:B------:R-:W-:Y:S01]  /*c940*/  @!P4 STG.E.U8 desc[UR22][R26.64+0x11], R215 ;  /* 0x000011d71a00c986 */ /* 0x000fe2000c101116 */
[----:B------:R-:W-:Y:S01]  /*c950*/  ISETP.LT.OR P4, PT, R34, 0x1a, !P0 ;  /* 0x0000001a2200780c */ /* 0x000fe20004781670 */
[----:B------:R-:W-:Y:S01]  /*c960*/  FMUL R208, R208, UR24 ;  /* 0x00000018d0d07c20 */ /* 0x000fe20008400000 */
[----:B------:R-:W-:Y:S01]  /*c970*/  F2FP.SATFINITE.E5M2.F32.PACK_AB_MERGE_C R211, RZ, R211, RZ ;  /* 0x000000d3ffd3723e */ /* 0x000fe200048060ff */
[----:B------:R-:W-:Y:S01]  /*c980*/  @!P6 STG.E.U8 desc[UR22][R24.64+0x19], R213 ;  /* 0x000019d51800e986 */ /* 0x000fe2000c101116 */
[----:B------:R-:W-:Y:S01]  /*c990*/  ISETP.LT.OR P6, PT, R34, 0x22, !P1 ;  /* 0x000000222200780c */ /* 0x000fe20004fc1670 */
[----:B------:R-:W-:Y:S01]  /*c9a0*/  FMUL R207, R207, UR24 ;  /* 0x00000018cfcf7c20 */ /* 0x000fe20008400000 */
[----:B-1----:R-:W-:Y:S01]  /*c9b0*/  F2FP.SATFINITE.E5M2.F32.PACK_AB_MERGE_C R29, RZ, R214, RZ ;  /* 0x000000d6ff1d723e */ /* 0x002fe200048060ff */
[----:B------:R-:W-:Y:S01]  /*c9c0*/  FMUL R205, R205, UR24 ;  /* 0x00000018cdcd7c20 */ /* 0x000fe20008400000 */
[----:B------:R-:W-:Y:S01]  /*c9d0*/  F2FP.SATFINITE.E5M2.F32.PACK_AB_MERGE_C R209, RZ, R209, RZ ;  /* 0x000000d1ffd1723e */ /* 0x000fe200048060ff */
[----:B------:R-:W-:Y:S01]  /*c9e0*/  FMUL R206, R206, UR24 ;  /* 0x00000018cece7c20 */ /* 0x000fe20008400000 */
[----:B------:R-:W-:Y:S01]  /*c9f0*/  F2FP.SATFINITE.E5M2.F32.PACK_AB_MERGE_C R31, RZ, R208, RZ ;  /* 0x000000d0ff1f723e */ /* 0x000fe200048060ff */
[----:B------:R0:W-:Y:S01]  /*ca00*/  @!P5 STG.E.U8 desc[UR22][R24.64+0x18], R29 ;  /* 0x0000181d1800d986 */ /* 0x0001e2000c101116 */
[----:B------:R-:W-:Y:S01]  /*ca10*/  ISETP.LT.OR P5, PT, R34, 0x21, !P1 ;  /* 0x000000212200780c */ /* 0x000fe20004fa1670 */
[----:B------:R-:W-:Y:S01]  /*ca20*/  FMUL R204, R204, UR24 ;  /* 0x00000018cccc7c20 */ /* 0x000fe20008400000 */
[----:B------:R-:W-:Y:S01]  /*ca30*/  F2FP.SATFINITE.E5M2.F32.PACK_AB_MERGE_C R207, RZ, R207, RZ ;  /* 0x000000cfffcf723e */ /* 0x000fe200048060ff */
[----:B------:R1:W-:Y:S01]  /*ca40*/  @!P3 STG.E.U8 desc[UR22][R26.64+0x18], R33 ;  /* 0x000018211a00b986 */ /* 0x0003e2000c101116 */
[C---:B------:R-:W-:Y:S01]  /*ca50*/  ISETP.LT.OR P3, PT, R34.reuse, 0x21, !P0 ;  /* 0x000000212200780c */ /* 0x040fe20004761670 */
[----:B------:R-:W-:Y:S01]  /*ca60*/  FMUL R203, R203, UR24 ;  /* 0x00000018cbcb7c20 */ /* 0x000fe20008400000 */
[----:B------:R-:W-:Y:S01]  /*ca70*/  F2FP.SATFINITE.E5M2.F32.PACK_AB_MERGE_C R205, RZ, R205, RZ ;  /* 0x000000cdffcd723e */ /* 0x000fe200048060ff */
[----:B------:R-:W-:Y:S01]  /*ca80*/  @!P4 STG.E.U8 desc[UR22][R26.64+0x19], R211 ;  /* 0x000019d31a00c986 */ /* 0x000fe2000c101116 */
[C---:B------:R-:W-:Y:S01]  /*ca90*/  ISETP.LT.OR P4, PT, R34.reuse, 0x22, !P0 ;  /* 0x000000222200780c */ /* 0x040fe20004781670 */
[----:B------:R-:W-:Y:S01]  /*caa0*/  FMUL R201, R201, UR24 ;  /* 0x00000018c9c97c20 */ /* 0x000fe20008400000 */
[----:B------:R-:W-:Y:S01]  /*cab0*/  F2FP.SATFINITE.E5M2.F32.PACK_AB_MERGE_C R203, RZ, R203, RZ ;  /* 0x000000cbffcb723e */ /* 0x000fe200048060ff */
[----:B------:R-:W-:Y:S01]  /*cac0*/  @!P6 STG.E.U8 desc[UR22][R24.64+0x21], R209 ;  /* 0x000021d11800e986 */ /* 0x000fe2000c101116 */
[----:B------:R-:W-:Y:S01]  /*cad0*/  ISETP.LT.OR P6, PT, R34, 0x2a, !P1 ;  /* 0x0000002a2200780c */ /* 0x000fe20004fc1670 */
[----:B------:R-:W-:Y:S01]  /*cae0*/  FMUL R202, R202, UR24 ;  /* 0x00000018caca7c20 */ /* 0x000fe20008400000 */
[----:B0-----:R-:W-:Y:S01]  /*caf0*/  F2FP.SATFINITE.E5M2.F32.PACK_AB_MERGE_C R29, RZ, R210, RZ ;  /* 0x000000d2ff1d723e */ /* 0x001fe200048060ff */
[----:B------:R-:W-:Y:S01]  /*cb00*/  FMUL R200, R200, UR24 ;  /* 0x00000018c8c87c20 */ /* 0x000fe20008400000 */
[----:B-1----:R-:W-:Y:S01]  /*cb10*/  F2FP.SATFINITE.E5M2.F32.PACK_AB_MERGE_C R33, RZ, R204, RZ ;  /* 0x000000ccff21723e */ /* 0x002fe200048060ff */
[----:B------:R-:W-:Y:S01]  /*cb20*/  FMUL R199, R199, UR24 ;  /* 0x00000018c7c77c20 */ /* 0x000fe20008400000 */
[----:B------:R-:W-:Y:S01]  /*cb30*/  F2FP.SATFINITE.E5M2.F32.PACK_AB_MERGE_C R201, RZ, R201, RZ ;  /* 0x000000c9ffc9723e */ /* 0x000fe200048060ff */
[----:B------:R0:W-:Y:S01]  /*cb40*/  @!P5 STG.E.U8 desc[UR22][R24.64+0x20], R29 ;  /* 0x0000201d1800d986 */ /* 0x0001e2000c101116 */
[C---:B------:R-:W-:Y:S01]  /*cb50*/  ISETP.LT.OR P5, PT, R34.reuse, 0x29, !P1 ;  /* 0x000000292200780c */ /* 0x040fe20004fa1670 */
[----:B------:R-:W-:Y:S01]  /*cb60*/  FMUL R197, R197, UR24 ;  /* 0x00000018c5c57c20 */ /* 0x000fe20008400000 */
[----:B------:R-:W-:Y:S01]  /*cb70*/  F2FP.SATFINITE.E5M2.F32.PACK_AB_MERGE_C R199, RZ, R199, RZ ;  /* 0x000000c7ffc7723e */ /* 0x000fe200048060ff */
[----:B------:R1:W-:Y:S01]  /*cb80*/  @!P3 STG.E.U8 desc[UR22][R26.64+0x20], R31 ;  /* 0x0000201f1a00b986 */ /* 0x0003e2000c101116 */
[----:B------:R-:W-:Y:S01]  /*cb90*/  ISETP.LT.OR P3, PT, R34, 0x29, !P0 ;  /* 0x000000292200780c */ /* 0x000fe20004761670 */
[----:B------:R-:W-:Y:S01]  /*cba0*/  FMUL R198, R198, UR24 ;  /* 0x00000018c6c67c20 */ /* 0x000fe20008400000 */
[----:B------:R-:W-:Y:S01]  /*cbb0*/  F2FP.SATFINITE.E5M2.F32.PACK_AB_MERGE_C R197, RZ, R197, RZ ;  /* 0x000000c5ffc5723e */ /* 0x000fe200048060ff */
[----:B------:R-:W-:Y:S01]  /*cbc0*/  @!P4 STG.E.U8 desc[UR22][R26.64+0x21], R207 ;  /* 0x000021cf1a00c986 */ /* 0x000fe2000c101116 */
[----:B------:R-:W-:Y:S01]  /*cbd0*/  ISETP.LT.OR P4, PT, R34, 0x2a, !P0 ;  /* 0x0000002a2200780c */ /* 0x000fe20004781670 */
[----:B------:R-:W-:Y:S01]  /*cbe0*/  FMUL R196, R196, UR24 ;  /* 0x00000018c4c47c20 */ /* 0x000fe20008400000 */
[----:B------:R-:W-:Y:S01]  /*cbf0*/  FMUL R195, R195, UR24 ;  /* 0x00000018c3c37c20 */ /* 0x000fe20008400000 */
        /* <DEDUP_REMOVED lines=27> */
[----:B------:R-:W-:Y:S01]  /*cdb0*/  FMUL R186, R186, UR24 ;  /* 0x00000018baba7c20 */ /* 0x000fe20008400000 */
        /* <DEDUP_REMOVED lines=154> */
[----:B-----5:R-:W-:Y:S01]  /*d760*/  FMUL R5, R5, UR24 ;  /* 0x0000001805057c20 */ /* 0x020fe20008400000 */
[----:B0-----:R-:W-:Y:S01]  /*d770*/  F2FP.SATFINITE.E5M2.F32.PACK_AB_MERGE_C R29, RZ, R170, RZ ;  /* 0x000000aaff1d723e */ /* 0x001fe200048060ff */
[----:B------:R-:W-:Y:S01]  /*d780*/  FMUL R0, R0, UR24 ;  /* 0x0000001800007c20 */ /* 0x000fe20008400000 */
[----:B-1----:R-:W-:Y:S01]  /*d790*/  F2FP.SATFINITE.E5M2.F32.PACK_AB_MERGE_C R33, RZ, R164, RZ ;  /* 0x000000a4ff21723e */ /* 0x002fe200048060ff */
[----:B------:R-:W-:Y:S01]  /*d7a0*/  FMUL R6, R6, UR24 ;  /* 0x0000001806067c20 */ /* 0x000fe20008400000 */
[----:B------:R-:W-:Y:S01]  /*d7b0*/  F2FP.SATFINITE.E5M2.F32.PACK_AB_MERGE_C R7, RZ, R7, RZ ;  /* 0x00000007ff07723e */ /* 0x000fe200048060ff */
[----:B------:R0:W-:Y:S01]  /*d7c0*/  @!P5 STG.E.U8 desc[UR22][R24.64+0x70], R29 ;  /* 0x0000701d1800d986 */ /* 0x0001e2000c101116 */
[----:B------:R-:W-:Y:S01]  /*d7d0*/  ISETP.LT.OR P5, PT, R34, 0x79, !P1 ;  /* 0x000000792200780c */ /* 0x000fe20004fa1670 */
[----:B------:R-:W-:Y:S01]  /*d7e0*/  FMUL R2, R2, UR24 ;  /* 0x0000001802027c20 */ /* 0x000fe20008400000 */
[----:B------:R-:W-:Y:S01]  /*d7f0*/  F2FP.SATFINITE.E5M2.F32.PACK_AB_MERGE_C R5, RZ, R5, RZ ;  /* 0x00000005ff05723e */ /* 0x000fe200048060ff */
[----:B------:R1:W-:Y:S01]  /*d800*/  @!P3 STG.E.U8 desc[UR22][R26.64+0x70], R31 ;  /* 0x0000701f1a00b986 */ /* 0x0003e2000c101116 */
[----:B------:R-:W-:Y:S01]  /*d810*/  ISETP.LT.OR P3, PT, R34, 0x79, !P0 ;  /* 0x000000792200780c */ /* 0x000fe20004761670 */
[----:B------:R-:W-:Y:S01]  /*d820*/  FMUL R3, R3, UR24 ;  /* 0x0000001803037c20 */ /* 0x000fe20008400000 */
[----:B------:R-:W-:Y:S01]  /*d830*/  FMUL R4, R4, UR24 ;  /* 0x0000001804047c20 */ /* 0x000fe20008400000 */
[----:B------:R-:W-:Y:S01]  /*d840*/  @!P4 STG.E.U8 desc[UR22][R26.64+0x71], R167 ;  /* 0x000071a71a00c986 */ /* 0x000fe2000c101116 */
[----:B------:R-:W-:-:S03]  /*d850*/  ISETP.LT.OR P4, PT, R34, 0x7a, !P0 ;  /* 0x0000007a2200780c */ /* 0x000fc60004781670 */
[----:B------:R-:W-:Y:S01]  /*d860*/  @!P6 STG.E.U8 desc[UR22][R24.64+0x79], R165 ;  /* 0x000079a51800e986 */ /* 0x000fe2000c101116 */
[----:B------:R-:W-:Y:S02]  /*d870*/  ISETP.LT.OR P6, PT, R34, 0x82, !P1 ;  /* 0x000000822200780c */ /* 0x000fe40004fc1670 */
[----:B0-----:R-:W-:Y:S01]  /*d880*/  F2FP.SATFINITE.E5M2.F32.PACK_AB_MERGE_C R29, RZ, R166, RZ ;  /* 0x000000a6ff1d723e */ /* 0x001fe200048060ff */
[----:B------:R-:W4:Y:S01]  /*d890*/  LDL.LU R220, [R1+0x14] ;  /* 0x0000140001dc7983 */ /* 0x000f220000300800 */
[----:B-1----:R-:W-:-:S03]  /*d8a0*/  F2FP.SATFINITE.E5M2.F32.PACK_AB_MERGE_C R31, RZ, R160, RZ ;  /* 0x000000a0ff1f723e */ /* 0x002fc600048060ff */
[----:B------:R0:W-:Y:S01]  /*d8b0*/  @!P5 STG.E.U8 desc[UR22][R24.64+0x78], R29 ;  /* 0x0000781d1800d986 */ /* 0x0001e2000c101116 */
[----:B------:R-:W-:-:S03]  /*d8c0*/  ISETP.LT.OR P5, PT, R34, 0x81, !P1 ;  /* 0x000000812200780c */ /* 0x000fc60004fa1670 */
[----:B------:R1:W-:Y:S01]  /*d8d0*/  @!P3 STG.E.U8 desc[UR22][R26.64+0x78], R33 ;  /* 0x000078211a00b986 */ /* 0x0003e2000c101116 */
[----:B------:R-:W-:-:S03]  /*d8e0*/  ISETP.LT.OR P3, PT, R34, 0x81, !P0 ;  /* 0x000000812200780c */ /* 0x000fc60004761670 */
        /* <DEDUP_REMOVED lines=26> */
[----:B0-----:R-:W-:Y:S02]  /*da90*/  F2FP.SATFINITE.E5M2.F32.PACK_AB_MERGE_C R29, RZ, R154, RZ ;  /* 0x0000009aff1d723e */ /* 0x001fe400048060ff */
[----:B-1----:R-:W-:-:S03]  /*daa0*/  F2FP.SATFINITE.E5M2.F32.PACK_AB_MERGE_C R33, RZ, R20, RZ ;  /* 0x00000014ff21723e */ /* 0x002fc600048060ff */
[----:B------:R0:W-:Y:S01]  /*dab0*/  @!P5 STG.E.U8 desc[UR22][R24.64+0x90], R29 ;  /* 0x0000901d1800d986 */ /* 0x0001e2000c101116 */
[----:B------:R-:W-:-:S03]  /*dac0*/  ISETP.LT.OR P5, PT, R34, 0x99, !P1 ;  /* 0x000000992200780c */ /* 0x000fc60004fa1670 */
[----:B------:R-:W-:Y:S01]  /*dad0*/  @!P3 STG.E.U8 desc[UR22][R26.64+0x90], R31 ;  /* 0x0000901f1a00b986 */ /* 0x000fe2000c101116 */
[----:B------:R-:W-:-:S03]  /*dae0*/  ISETP.LT.OR P3, PT, R34, 0x99, !P0 ;  /* 0x000000992200780c */ /* 0x000fc60004761670 */
[----:B------:R1:W-:Y:S01]  /*daf0*/  @!P4 STG.E.U8 desc[UR22][R26.64+0x91], R23 ;  /* 0x000091171a00c986 */ /* 0x0003e2000c101116 */
[----:B------:R-:W-:-:S03]  /*db00*/  ISETP.LT.OR P4, PT, R34, 0x9a, !P0 ;  /* 0x0000009a2200780c */ /* 0x000fc60004781670 */
[----:B------:R2:W-:Y:S01]  /*db10*/  @!P6 STG.E.U8 desc[UR22][R24.64+0x99], R21 ;  /* 0x000099151800e986 */ /* 0x0005e2000c101116 */
[----:B------:R-:W-:Y:S02]  /*db20*/  ISETP.LT.OR P6, PT, R34, 0xa2, !P1 ;  /* 0x000000a22200780c */ /* 0x000fe40004fc1670 */
[----:B0-----:R-:W-:-:S05]  /*db30*/  F2FP.SATFINITE.E5M2.F32.PACK_AB_MERGE_C R29, RZ, R22, RZ ;  /* 0x00000016ff1d723e */ /* 0x001fca00048060ff */
[----:B------:R-:W-:Y:S01]  /*db40*/  @!P5 STG.E.U8 desc[UR22][R24.64+0x98], R29 ;  /* 0x0000981d1800d986 */ /* 0x000fe2000c101116 */
[C---:B------:R-:W-:Y:S02]  /*db50*/  ISETP.LT.OR P5, PT, R34.reuse, 0xa1, !P1 ;  /* 0x000000a12200780c */ /* 0x040fe40004fa1670 */
[----:B-1----:R-:W-:Y:S01]  /*db60*/  F2FP.SATFINITE.E5M2.F32.PACK_AB_MERGE_C R23, RZ, R18, RZ ;  /* 0x00000012ff17723e */ /* 0x002fe200048060ff */
[----:B------:R-:W-:Y:S01]  /*db70*/  @!P3 STG.E.U8 desc[UR22][R26.64+0x98], R33 ;  /* 0x000098211a00b986 */ /* 0x000fe2000c101116 */
[C---:B------:R-:W-:Y:S02]  /*db80*/  ISETP.LT.OR P3, PT, R34.reuse, 0xa1, !P0 ;  /* 0x000000a12200780c */ /* 0x040fe40004761670 */
[----:B--2---:R-:W-:Y:S01]  /*db90*/  F2FP.SATFINITE.E5M2.F32.PACK_AB_MERGE_C R21, RZ, R16, RZ ;  /* 0x00000010ff15723e */ /* 0x004fe200048060ff */
[----:B------:R0:W-:Y:S01]  /*dba0*/  @!P4 STG.E.U8 desc[UR22][R26.64+0x99], R19 ;  /* 0x000099131a00c986 */ /* 0x0001e2000c101116 */
[----:B------:R-:W-:-:S03]  /*dbb0*/  ISETP.LT.OR P4, PT, R34, 0xa2, !P0 ;  /* 0x000000a22200780c */ /* 0x000fc60004781670 */
[----:B------:R1:W-:Y:S01]  /*dbc0*/  @!P6 STG.E.U8 desc[UR22][R24.64+0xa1], R17 ;  /* 0x0000a1111800e986 */ /* 0x0003e2000c101116 */
[----:B------:R-:W-:-:S03]  /*dbd0*/  ISETP.LT.OR P6, PT, R34, 0xaa, !P1 ;  /* 0x000000aa2200780c */ /* 0x000fc60004fc1670 */
[----:B------:R-:W-:Y:S01]  /*dbe0*/  @!P5 STG.E.U8 desc[UR22][R24.64+0xa0], R23 ;  /* 0x0000a0171800d986 */ /* 0x000fe2000c101116 */
[----:B------:R-:W-:-:S03]  /*dbf0*/  ISETP.LT.OR P5, PT, R34, 0xa9, !P1 ;  /* 0x000000a92200780c */ /* 0x000fc60004fa1670 */
[----:B------:R-:W-:Y:S01]  /*dc00*/  @!P3 STG.E.U8 desc[UR22][R26.64+0xa0], R21 ;  /* 0x0000a0151a00b986 */ /* 0x000fe2000c101116 */
[C---:B------:R-:W-:Y:S02]  /*dc10*/  ISETP.LT.OR P3, PT, R34.reuse, 0xa9, !P0 ;  /* 0x000000a92200780c */ /* 0x040fe40004761670 */
[----:B0-----:R-:W-:Y:S01]  /*dc20*/  F2FP.SATFINITE.E5M2.F32.PACK_AB_MERGE_C R19, RZ, R14, RZ ;  /* 0x0000000eff13723e */ /* 0x001fe200048060ff */
[----:B------:R0:W-:Y:S01]  /*dc30*/  @!P4 STG.E.U8 desc[UR22][R26.64+0xa1], R15 ;  /* 0x0000a10f1a00c986 */ /* 0x0001e2000c101116 */
[C---:B------:R-:W-:Y:S02]  /*dc40*/  ISETP.LT.OR P4, PT, R34.reuse, 0xaa, !P0 ;  /* 0x000000aa2200780c */ /* 0x040fe40004781670 */
[----:B-1----:R-:W-:Y:S01]  /*dc50*/  F2FP.SATFINITE.E5M2.F32.PACK_AB_MERGE_C R17, RZ, R12, RZ ;  /* 0x0000000cff11723e */ /* 0x002fe200048060ff */
        /* <DEDUP_REMOVED lines=15> */
[----:B0-----:R-:W-:Y:S02]  /*dd50*/  F2FP.SATFINITE.E5M2.F32.PACK_AB_MERGE_C R11, RZ, R6, RZ ;  /* 0x00000006ff0b723e */ /* 0x001fe400048060ff */
[C---:B------:R-:W-:Y:S01]  /*dd60*/  ISETP.LT.OR P3, PT, R34.reuse, 0xb9, !P0 ;  /* 0x000000b92200780c */ /* 0x040fe20004761670 */
[----:B------:R0:W-:Y:S01]  /*dd70*/  @!P4 STG.E.U8 desc[UR22][R26.64+0xb1], R7 ;  /* 0x0000b1071a00c986 */ /* 0x0001e2000c101116 */
[----:B-1----:R-:W-:Y:S02]  /*dd80*/  F2FP.SATFINITE.E5M2.F32.PACK_AB_MERGE_C R9, RZ, R4, RZ ;  /* 0x00000004ff09723e */ /* 0x002fe400048060ff */
[C---:B------:R-:W-:Y:S01]  /*dd90*/  ISETP.LT.OR P4, PT, R34.reuse, 0xba, !P0 ;  /* 0x000000ba2200780c */ /* 0x040fe20004781670 */
[----:B------:R1:W-:Y:S04]  /*dda0*/  @!P6 STG.E.U8 desc[UR22][R24.64+0xb9], R5 ;  /* 0x0000b9051800e986 */ /* 0x0003e8000c101116 */
[----:B------:R2:W-:Y:S01]  /*ddb0*/  @!P5 STG.E.U8 desc[UR22][R24.64+0xb8], R11 ;  /* 0x0000b80b1800d986 */ /* 0x0005e2000c101116 */
[----:B------:R-:W-:Y:S01]  /*ddc0*/  FMUL R4, R227, UR24 ;  /* 0x00000018e3047c20 */ /* 0x000fe20008400000 */
[----:B------:R-:W-:-:S02]  /*ddd0*/  ISETP.LT.OR P5, PT, R34, 0xc1, !P1 ;  /* 0x000000c12200780c */ /* 0x000fc40004fa1670 */
[----:B0-----:R-:W-:Y:S02]  /*dde0*/  F2FP.SATFINITE.E5M2.F32.PACK_AB_MERGE_C R7, RZ, R3, RZ ;  /* 0x00000003ff07723e */ /* 0x001fe400048060ff */
[----:B-1----:R-:W-:Y:S01]  /*ddf0*/  F2FP.SATFINITE.E5M2.F32.PACK_AB_MERGE_C R5, RZ, R0, RZ ;  /* 0x00000000ff05723e */ /* 0x002fe200048060ff */
[----:B---3--:R-:W-:Y:S01]  /*de00*/  FMUL R0, R222, UR24 ;  /* 0x00000018de007c20 */ /* 0x008fe20008400000 */
[----:B------:R-:W-:Y:S01]  /*de10*/  ISETP.LT.OR P6, PT, R34, 0xc2, !P1 ;  /* 0x000000c22200780c */ /* 0x000fe20004fc1670 */
[----:B------:R-:W3:Y:S01]  /*de20*/  LDL.LU R222, [R1+0x20] ;  /* 0x0000200001de7983 */ /* 0x000ee20000300800 */
[----:B--2---:R-:W-:Y:S02]  /*de30*/  F2FP.SATFINITE.E5M2.F32.PACK_AB_MERGE_C R11, RZ, R2, RZ ;  /* 0x00000002ff0b723e */ /* 0x004fe400048060ff */
[----:B------:R-:W-:Y:S01]  /*de40*/  F2FP.SATFINITE.E5M2.F32.PACK_AB_MERGE_C R13, RZ, R0, RZ ;  /* 0x00000000ff0d723e */ /* 0x000fe200048060ff */
[----:B----4-:R-:W-:Y:S01]  /*de50*/  FMUL R0, R224, UR24 ;  /* 0x00000018e0007c20 */ /* 0x010fe20008400000 */
[----:B------:R-:W-:Y:S01]  /*de60*/  FMUL R2, R225, UR24 ;  /* 0x00000018e1027c20 */ /* 0x000fe20008400000 */
[----:B------:R-:W2:Y:S04]  /*de70*/  LDL.LU R224, [R1+0x24] ;  /* 0x0000240001e07983 */ /* 0x000ea80000300800 */
[----:B------:R-:W4:Y:S01]  /*de80*/  LDL.LU R225, [R1+0x28] ;  /* 0x0000280001e17983 */ /* 0x000f220000300800 */
[----:B------:R-:W-:-:S03]  /*de90*/  FMUL R3, R226, UR24 ;  /* 0x00000018e2037c20 */ /* 0x000fc60008400000 */
[----:B------:R-:W4:Y:S04]  /*dea0*/  LDL.LU R226, [R1+0x2c] ;  /* 0x00002c0001e27983 */ /* 0x000f280000300800 */
[----:B------:R-:W4:Y:S04]  /*deb0*/  LDL.LU R227, [R1+0x30] ;  /* 0x0000300001e37983 */ /* 0x000f280000300800 */
[----:B------:R-:W-:Y:S01]  /*dec0*/  @!P3 STG.E.U8 desc[UR22][R26.64+0xb8], R9 ;  /* 0x0000b8091a00b986 */ /* 0x000fe2000c101116 */
[----:B------:R-:W-:-:S03]  /*ded0*/  ISETP.LT.OR P3, PT, R34, 0xc1, !P0 ;  /* 0x000000c12200780c */ /* 0x000fc60004761670 */
[----:B------:R0:W-:Y:S01]  /*dee0*/  @!P4 STG.E.U8 desc[UR22][R26.64+0xb9], R7 ;  /* 0x0000b9071a00c986 */ /* 0x0001e2000c101116 */
[----:B------:R-:W-:-:S03]  /*def0*/  ISETP.LT.OR P4, PT, R34, 0xc2, !P0 ;  /* 0x000000c22200780c */ /* 0x000fc60004781670 */
[----:B------:R-:W-:Y:S01]  /*df00*/  @!P5 STG.E.U8 desc[UR22][R24.64+0xc0], R11 ;  /* 0x0000c00b1800d986 */ /* 0x000fe2000c101116 */
[----:B------:R-:W-:-:S03]  /*df10*/  ISETP.LT.OR P5, PT, R34, 0xc9, !P1 ;  /* 0x000000c92200780c */ /* 0x000fc60004fa1670 */
[----:B------:R1:W-:Y:S01]  /*df20*/  @!P6 STG.E.U8 desc[UR22][R24.64+0xc1], R5 ;  /* 0x0000c1051800e986 */ /* 0x0003e2000c101116 */
[----:B0-----:R-:W-:-:S03]  /*df30*/  F2FP.SATFINITE.E5M2.F32.PACK_AB_MERGE_C R7, RZ, R0, RZ ;  /* 0x00000000ff07723e */ /* 0x001fc600048060ff */
[----:B------:R-:W-:Y:S01]  /*df40*/  @!P3 STG.E.U8 desc[UR22][R26.64+0xc0], R13 ;  /* 0x0000c00d1a00b986 */ /* 0x000fe2000c101116 */
[C---:B------:R-:W-:Y:S02]  /*df50*/  ISETP.LT.OR P6, PT, R34.reuse, 0xca, !P1 ;  /* 0x000000ca2200780c */ /* 0x040fe40004fc1670 */
[----:B-1----:R-:W-:Y:S01]  /*df60*/  F2FP.SATFINITE.E5M2.F32.PACK_AB_MERGE_C R5, RZ, R2, RZ ;  /* 0x00000002ff05723e */ /* 0x002fe200048060ff */
[----:B------:R0:W-:Y:S01]  /*df70*/  @!P4 STG.E.U8 desc[UR22][R26.64+0xc1], R7 ;  /* 0x0000c1071a00c986 */ /* 0x0001e2000c101116 */
[C---:B------:R-:W-:Y:S02]  /*df80*/  ISETP.LT.OR P3, PT, R34.reuse, 0xc9, !P0 ;  /* 0x000000c92200780c */ /* 0x040fe40004761670 */
[C---:B------:R-:W-:Y:S01]  /*df90*/  ISETP.LT.OR P4, PT, R34.reuse, 0xca, !P0 ;  /* 0x000000ca2200780c */ /* 0x040fe20004781670 */
[----:B------:R1:W-:Y:S01]  /*dfa0*/  @!P5 STG.E.U8 desc[UR22][R24.64+0xc8], R5 ;  /* 0x0000c8051800d986 */ /* 0x0003e2000c101116 */
[----:B------:R-:W-:Y:S02]  /*dfb0*/  ISETP.LT.OR P5, PT, R34, 0xd1, !P1 ;  /* 0x000000d12200780c */ /* 0x000fe40004fa1670 */
[----:B------:R-:W-:-:S02]  /*dfc0*/  F2FP.SATFINITE.E5M2.F32.PACK_AB_MERGE_C R9, RZ, R3, RZ ;  /* 0x00000003ff09723e */ /* 0x000fc400048060ff */
[----:B------:R-:W-:-:S03]  /*dfd0*/  F2FP.SATFINITE.E5M2.F32.PACK_AB_MERGE_C R11, RZ, R4, RZ ;  /* 0x00000004ff0b723e */ /* 0x000fc600048060ff */
[----:B------:R1:W-:Y:S04]  /*dfe0*/  @!P6 STG.E.U8 desc[UR22][R24.64+0xc9], R9 ;  /* 0x0000c9091800e986 */ /* 0x0003e8000c101116 */
[----:B------:R-:W-:Y:S01]  /*dff0*/  @!P3 STG.E.U8 desc[UR22][R26.64+0xc8], R11 ;  /* 0x0000c80b1a00b986 */ /* 0x000fe2000c101116 */
[----:B------:R-:W-:-:S03]  /*e000*/  FMUL R0, R220, UR24 ;  /* 0x00000018dc007c20 */ /* 0x000fc60008400000 */
[----:B------:R-:W4:Y:S02]  /*e010*/  LDL.LU R220, [R1+0x34] ;  /* 0x0000340001dc7983 */ /* 0x000f240000300800 */
[----:B0-----:R-:W-:Y:S01]  /*e020*/  F2FP.SATFINITE.E5M2.F32.PACK_AB_MERGE_C R7, RZ, R0, RZ ;  /* 0x00000000ff07723e */ /* 0x001fe200048060ff */
[----:B------:R-:W-:Y:S02]  /*e030*/  FMUL R2, R221, UR24 ;  /* 0x00000018dd027c20 */ /* 0x000fe40008400000 */
[----:B------:R-:W4:Y:S03]  /*e040*/  LDL.LU R221, [R1+0x38] ;  /* 0x0000380001dd7983 */ /* 0x000f260000300800 */
[----:B-1----:R-:W-:Y:S01]  /*e050*/  F2FP.SATFINITE.E5M2.F32.PACK_AB_MERGE_C R5, RZ, R2, RZ ;  /* 0x00000002ff05723e */ /* 0x002fe200048060ff */
[----:B------:R-:W-:Y:S04]  /*e060*/  @!P4 STG.E.U8 desc[UR22][R26.64+0xc9], R7 ;  /* 0x0000c9071a00c986 */ /* 0x000fe8000c101116 */
[----:B------:R0:W-:Y:S01]  /*e070*/  @!P5 STG.E.U8 desc[UR22][R24.64+0xd0], R5 ;  /* 0x0000d0051800d986 */ /* 0x0001e2000c101116 */
[----:B------:R-:W-:-:S03]  /*e080*/  FMUL R3, R223, UR24 ;  /* 0x00000018df037c20 */ /* 0x000fc60008400000 */
[----:B------:R-:W4:Y:S02]  /*e090*/  LDL.LU R223, [R1+0x3c] ;  /* 0x00003c0001df7983 */ /* 0x000f240000300800 */
[----:B------:R-:W-:Y:S01]  /*e0a0*/  F2FP.SATFINITE.E5M2.F32.PACK_AB_MERGE_C R9, RZ, R3, RZ ;  /* 0x00000003ff09723e */ /* 0x000fe200048060ff */
[----:B---3--:R-:W-:Y:S02]  /*e0b0*/  FMUL R0, R222, UR24 ;  /* 0x00000018de007c20 */ /* 0x008fe40008400000 */
[----:B------:R-:W3:Y:S03]  /*e0c0*/  LDL.LU R222, [R1+0x40] ;  /* 0x0000400001de7983 */ /* 0x000ee60000300800 */
[----:B------:R-:W-:Y:S01]  /*e0d0*/  F2FP.SATFINITE.E5M2.F32.PACK_AB_MERGE_C R13, RZ, R0, RZ ;  /* 0x00000000ff0d723e */ /* 0x000fe200048060ff */
[----:B--2---:R-:W-:Y:S02]  /*e0e0*/  FMUL R2, R224, UR24 ;  /* 0x00000018e0027c20 */ /* 0x004fe40008400000 */
[----:B------:R-:W2:Y:S01]  /*e0f0*/  LDL.LU R224, [R1+0x44] ;  /* 0x0000440001e07983 */ /* 0x000ea20000300800 */
[----:B----4-:R-:W-:-:S03]  /*e100*/  FMUL R0, R225, UR24 ;  /* 0x00000018e1007c20 */ /* 0x010fc60008400000 */
[----:B------:R-:W4:Y:S01]  /*e110*/  LDL.LU R225, [R1+0x48] ;  /* 0x0000480001e17983 */ /* 0x000f220000300800 */
[----:B------:R-:W-:Y:S01]  /*e120*/  FMUL R3, R226, UR24 ;  /* 0x00000018e2037c20 */ /* 0x000fe20008400000 */
[----:B0-----:R-:W-:Y:S02]  /*e130*/  F2FP.SATFINITE.E5M2.F32.PACK_AB_MERGE_C R5, RZ, R0, RZ ;  /* 0x00000000ff05723e */ /* 0x001fe400048060ff */
[----:B------:R-:W4:Y:S01]  /*e140*/  LDL.LU R226, [R1+0x4c] ;  /* 0x00004c0001e27983 */ /* 0x000f220000300800 */
[----:B------:R-:W-:-:S03]  /*e150*/  FMUL R0, R227, UR24 ;  /* 0x00000018e3007c20 */ /* 0x000fc60008400000 */
[----:B------:R-:W4:Y:S01]  /*e160*/  LDL.LU R227, [R1+0x50] ;  /* 0x0000500001e37983 */ /* 0x000f220000300800 */
[C---:B------:R-:W-:Y:S02]  /*e170*/  ISETP.LT.OR P6, PT, R34.reuse, 0xd2, !P1 ;  /* 0x000000d22200780c */ /* 0x040fe40004fc1670 */
[C---:B------:R-:W-:Y:S01]  /*e180*/  ISETP.LT.OR P4, PT, R34.reuse, 0xd2, !P0 ;  /* 0x000000d22200780c */ /* 0x040fe20004781670 */
[----:B------:R-:W4:Y:S01]  /*e190*/  LDL.LU R218, [R1+0x54] ;  /* 0x0000540001da7983 */ /* 0x000f220000300800 */
[C---:B------:R-:W-:Y:S02]  /*e1a0*/  ISETP.LT.OR P3, PT, R34.reuse, 0xd1, !P0 ;  /* 0x000000d12200780c */ /* 0x040fe40004761670 */
[----:B------:R-:W-:Y:S02]  /*e1b0*/  ISETP.LT.OR P5, PT, R34, 0xd9, !P1 ;  /* 0x000000d92200780c */ /* 0x000fe40004fa1670 */
[----:B------:R-:W-:Y:S02]  /*e1c0*/  F2FP.SATFINITE.E5M2.F32.PACK_AB_MERGE_C R7, RZ, R2, RZ ;  /* 0x00000002ff07723e */ /* 0x000fe400048060ff */
[----:B------:R-:W-:-:S03]  /*e1d0*/  F2FP.SATFINITE.E5M2.F32.PACK_AB_MERGE_C R11, RZ, R0, RZ ;  /* 0x00000000ff0b723e */ /* 0x000fc600048060ff */
[----:B------:R0:W-:Y:S01]  /*e1e0*/  @!P6 STG.E.U8 desc[UR22][R24.64+0xd1], R9 ;  /* 0x0000d1091800e986 */ /* 0x0001e2000c101116 */
[----:B------:R-:W-:-:S03]  /*e1f0*/  ISETP.LT.OR P6, PT, R34, 0xda, !P1 ;  /* 0x000000da2200780c */ /* 0x000fc60004fc1670 */
[----:B------:R-:W-:Y:S01]  /*e200*/  @!P4 STG.E.U8 desc[UR22][R26.64+0xd1], R7 ;  /* 0x0000d1071a00c986 */ /* 0x000fe2000c101116 */
[----:B------:R-:W-:-:S03]  /*e210*/  ISETP.LT.OR P4, PT, R34, 0xda, !P0 ;  /* 0x000000da2200780c */ /* 0x000fc60004781670 */
[----:B------:R-:W-:Y:S01]  /*e220*/  @!P3 STG.E.U8 desc[UR22][R26.64+0xd0], R13 ;  /* 0x0000d00d1a00b986 */ /* 0x000fe2000c101116 */
[----:B0-----:R-:W-:-:S03]  /*e230*/  F2FP.SATFINITE.E5M2.F32.PACK_AB_MERGE_C R9, RZ, R3, RZ ;  /* 0x00000003ff09723e */ /* 0x001fc600048060ff */
[----:B------:R0:W-:Y:S04]  /*e240*/  @!P5 STG.E.U8 desc[UR22][R24.64+0xd8], R5 ;  /* 0x0000d8051800d986 */ /* 0x0001e8000c101116 */
[----:B------:R1:W-:Y:S01]  /*e250*/  @!P6 STG.E.U8 desc[UR22][R24.64+0xd9], R9 ;  /* 0x0000d9091800e986 */ /* 0x0003e2000c101116 */
[----:B------:R-:W-:-:S03]  /*e260*/  FMUL R0, R220, UR24 ;  /* 0x00000018dc007c20 */ /* 0x000fc60008400000 */
[----:B------:R-:W4:Y:S02]  /*e270*/  LDL.LU R220, [R1+0x58] ;  /* 0x0000580001dc7983 */ /* 0x000f240000300800 */
[----:B0-----:R-:W-:Y:S01]  /*e280*/  F2FP.SATFINITE.E5M2.F32.PACK_AB_MERGE_C R5, RZ, R0, RZ ;  /* 0x00000000ff05723e */ /* 0x001fe200048060ff */
[----:B------:R-:W-:Y:S02]  /*e290*/  FMUL R2, R221, UR24 ;  /* 0x00000018dd027c20 */ /* 0x000fe40008400000 */
[----:B------:R-:W4:Y:S03]  /*e2a0*/  LDL.LU R221, [R1+0x5c] ;  /* 0x00005c0001dd7983 */ /* 0x000f260000300800 */
[----:B------:R-:W-:Y:S01]  /*e2b0*/  F2FP.SATFINITE.E5M2.F32.PACK_AB_MERGE_C R7, RZ, R2, RZ ;  /* 0x00000002ff07723e */ /* 0x000fe200048060ff */
[----:B------:R0:W-:Y:S01]  /*e2c0*/  @!P4 STG.E.U8 desc[UR22][R26.64+0xd9], R5 ;  /* 0x0000d9051a00c986 */ /* 0x0001e2000c101116 */
[----:B------:R-:W-:-:S03]  /*e2d0*/  FMUL R3, R223, UR24 ;  /* 0x00000018df037c20 */ /* 0x000fc60008400000 */
[----:B------:R-:W4:Y:S02]  /*e2e0*/  LDL.LU R223, [R1+0x60] ;  /* 0x0000600001df7983 */ /* 0x000f240000300800 */
[----:B-1----:R-:W-:Y:S01]  /*e2f0*/  F2FP.SATFINITE.E5M2.F32.PACK_AB_MERGE_C R9, RZ, R3, RZ ;  /* 0x00000003ff09723e */ /* 0x002fe200048060ff */
[----:B---3--:R-:W-:Y:S02]  /*e300*/  FMUL R4, R222, UR24 ;  /* 0x00000018de047c20 */ /* 0x008fe40008400000 */
[----:B------:R-:W3:Y:S01]  /*e310*/  LDL.LU R222, [R1+0x64] ;  /* 0x0000640001de7983 */ /* 0x000ee20000300800 */
[----:B--2---:R-:W-:-:S03]  /*e320*/  FMUL R0, R224, UR24 ;  /* 0x00000018e0007c20 */ /* 0x004fc60008400000 */
[----:B------:R-:W2:Y:S01]  /*e330*/  LDL.LU R224, [R1+0x68] ;  /* 0x0000680001e07983 */ /* 0x000ea20000300800 */
[----:B----4-:R-:W-:Y:S01]  /*e340*/  FMUL R2, R225, UR24 ;  /* 0x00000018e1027c20 */ /* 0x010fe20008400000 */
[----:B0-----:R-:W-:Y:S02]  /*e350*/  F2FP.SATFINITE.E5M2.F32.PACK_AB_MERGE_C R5, RZ, R0, RZ ;  /* 0x00000000ff05723e */ /* 0x001fe400048060ff */
[----:B------:R-:W4:Y:S01]  /*e360*/  LDL.LU R225, [R1+0x6c] ;  /* 0x00006c0001e17983 */ /* 0x000f220000300800 */
[----:B------:R-:W-:-:S03]  /*e370*/  FMUL R3, R226, UR24 ;  /* 0x00000018e2037c20 */ /* 0x000fc60008400000 */
[----:B------:R-:W4:Y:S01]  /*e380*/  LDL.LU R226, [R1+0x70] ;  /* 0x0000700001e27983 */ /* 0x000f220000300800 */
[----:B------:R-:W-:-:S03]  /*e390*/  FMUL R0, R227, UR24 ;  /* 0x00000018e3007c20 */ /* 0x000fc60008400000 */
[----:B------:R-:W4:Y:S01]  /*e3a0*/  LDL.LU R227, [R1+0x74] ;  /* 0x0000740001e37983 */ /* 0x000f220000300800 */
[C---:B------:R-:W-:Y:S02]  /*e3b0*/  ISETP.LT.OR P3, PT, R34.reuse, 0xd9, !P0 ;  /* 0x000000d92200780c */ /* 0x040fe40004761670 */
[C---:B------:R-:W-:Y:S02]  /*e3c0*/  ISETP.LT.OR P5, PT, R34.reuse, 0xe1, !P1 ;  /* 0x000000e12200780c */ /* 0x040fe40004fa1670 */
[C---:B------:R-:W-:Y:S02]  /*e3d0*/  ISETP.LT.OR P6, PT, R34.reuse, 0xe2, !P1 ;  /* 0x000000e22200780c */ /* 0x040fe40004fc1670 */
[----:B------:R-:W-:-:S07]  /*e3e0*/  ISETP.LT.OR P4, PT, R34, 0xe2, !P0 ;  /* 0x000000e22200780c */ /* 0x000fce0004781670 */
[----:B------:R-:W-:Y:S01]  /*e3f0*/  @!P3 STG.E.U8 desc[UR22][R26.64+0xd8], R11 ;  /* 0x0000d80b1a00b986 */ /* 0x000fe2000c101116 */
[----:B------:R-:W-:-:S03]  /*e400*/  ISETP.LT.OR P3, PT, R34, 0xe1, !P0 ;  /* 0x000000e12200780c */ /* 0x000fc60004761670 */
[----:B------:R0:W-:Y:S01]  /*e410*/  @!P5 STG.E.U8 desc[UR22][R24.64+0xe0], R7 ;  /* 0x0000e0071800d986 */ /* 0x0001e2000c101116 */
[----:B------:R-:W-:-:S03]  /*e420*/  ISETP.LT.OR P5, PT, R34, 0xe9, !P1 ;  /* 0x000000e92200780c */ /* 0x000fc60004fa1670 */
[----:B------:R1:W-:Y:S01]  /*e430*/  @!P6 STG.E.U8 desc[UR22][R24.64+0xe1], R9 ;  /* 0x0000e1091800e986 */ /* 0x0003e2000c101116 */
[----:B------:R-:W-:Y:S02]  /*e440*/  ISETP.LT.OR P6, PT, R34, 0xea, !P1 ;  /* 0x000000ea2200780c */ /* 0x000fe40004fc1670 */
[----:B------:R-:W-:Y:S01]  /*e450*/  F2FP.SATFINITE.E5M2.F32.PACK_AB_MERGE_C R13, RZ, R4, RZ ;  /* 0x00000004ff0d723e */ /* 0x000fe200048060ff */
[----:B------:R1:W-:Y:S01]  /*e460*/  @!P4 STG.E.U8 desc[UR22][R26.64+0xe1], R5 ;  /* 0x0000e1051a00c986 */ /* 0x0003e2000c101116 */
[----:B0-----:R-:W-:-:S03]  /*e470*/  F2FP.SATFINITE.E5M2.F32.PACK_AB_MERGE_C R7, RZ, R2, RZ ;  /* 0x00000002ff07723e */ /* 0x001fc600048060ff */
[----:B------:R-:W-:Y:S01]  /*e480*/  @!P3 STG.E.U8 desc[UR22][R26.64+0xe0], R13 ;  /* 0x0000e00d1a00b986 */ /* 0x000fe2000c101116 */
[----:B-1----:R-:W-:-:S03]  /*e490*/  F2FP.SATFINITE.E5M2.F32.PACK_AB_MERGE_C R9, RZ, R3, RZ ;  /* 0x00000003ff09723e */ /* 0x002fc600048060ff */
[----:B------:R0:W-:Y:S01]  /*e4a0*/  @!P5 STG.E.U8 desc[UR22][R24.64+0xe8], R7 ;  /* 0x0000e8071800d986 */ /* 0x0001e2000c101116 */
[C---:B------:R-:W-:Y:S02]  /*e4b0*/  ISETP.LT.OR P3, PT, R34.reuse, 0xe9, !P0 ;  /* 0x000000e92200780c */ /* 0x040fe40004761670 */
[C---:B------:R-:W-:Y:S01]  /*e4c0*/  ISETP.LT.OR P4, PT, R34.reuse, 0xea, !P0 ;  /* 0x000000ea2200780c */ /* 0x040fe20004781670 */
[----:B------:R1:W-:Y:S01]  /*e4d0*/  @!P6 STG.E.U8 desc[UR22][R24.64+0xe9], R9 ;  /* 0x0000e9091800e986 */ /* 0x0003e2000c101116 */
[----:B------:R-:W-:Y:S01]  /*e4e0*/  ISETP.LT.OR P5, PT, R34, 0xf1, !P1 ;  /* 0x000000f12200780c */ /* 0x000fe20004fa1670 */
[----:B------:R-:W-:Y:S01]  /*e4f0*/  FMUL R2, R218, UR24 ;  /* 0x00000018da027c20 */ /* 0x000fe20008400000 */
[----:B------:R-:W-:Y:S02]  /*e500*/  ISETP.LT.OR P6, PT, R34, 0xf2, !P1 ;  /* 0x000000f22200780c */ /* 0x000fe40004fc1670 */
[----:B------:R-:W-:Y:S02]  /*e510*/  F2FP.SATFINITE.E5M2.F32.PACK_AB_MERGE_C R11, RZ, R0, RZ ;  /* 0x00000000ff0b723e */ /* 0x000fe400048060ff */
[----:B------:R-:W-:-:S03]  /*e520*/  F2FP.SATFINITE.E5M2.F32.PACK_AB_MERGE_C R5, RZ, R2, RZ ;  /* 0x00000002ff05723e */ /* 0x000fc600048060ff */
[----:B------:R-:W-:Y:S01]  /*e530*/  @!P3 STG.E.U8 desc[UR22][R26.64+0xe8], R11 ;  /* 0x0000e80b1a00b986 */ /* 0x000fe2000c101116 */
[----:B------:R-:W-:-:S03]  /*e540*/  ISETP.LT.OR P3, PT, R34, 0xf1, !P0 ;  /* 0x000000f12200780c */ /* 0x000fc60004761670 */
[----:B------:R-:W-:Y:S01]  /*e550*/  @!P4 STG.E.U8 desc[UR22][R26.64+0xe9], R5 ;  /* 0x0000e9051a00c986 */ /* 0x000fe2000c101116 */
[C---:B------:R-:W-:Y:S02]  /*e560*/  ISETP.LT.OR P4, PT, R34.reuse, 0xf9, !P1 ;  /* 0x000000f92200780c */ /* 0x040fe40004f81670 */
[----:B------:R-:W-:Y:S01]  /*e570*/  ISETP.LT.OR P1, PT, R34, 0xfa, !P1 ;  /* 0x000000fa2200780c */ /* 0x000fe20004f21670 */
[----:B------:R-:W-:-:S05]  /*e580*/  FMUL R0, R220, UR24 ;  /* 0x00000018dc007c20 */ /* 0x000fca0008400000 */
[----:B0-----:R-:W-:-:S05]  /*e590*/  F2FP.SATFINITE.E5M2.F32.PACK_AB_MERGE_C R7, RZ, R0, RZ ;  /* 0x00000000ff07723e */ /* 0x001fca00048060ff */
[----:B------:R0:W-:Y:S01]  /*e5a0*/  @!P5 STG.E.U8 desc[UR22][R24.64+0xf0], R7 ;  /* 0x0000f0071800d986 */ /* 0x0001e2000c101116 */
[----:B------:R-:W-:-:S05]  /*e5b0*/  FMUL R3, R221, UR24 ;  /* 0x00000018dd037c20 */ /* 0x000fca0008400000 */
[----:B-1----:R-:W-:Y:S02]  /*e5c0*/  F2FP.SATFINITE.E5M2.F32.PACK_AB_MERGE_C R9, RZ, R3, RZ ;  /* 0x00000003ff09723e */ /* 0x002fe400048060ff */
[----:B------:R-:W-:-:S03]  /*e5d0*/  ISETP.LT.OR P5, PT, R34, 0xf2, !P0 ;  /* 0x000000f22200780c */ /* 0x000fc600047a1670 */
[----:B------:R1:W-:Y:S01]  /*e5e0*/  @!P6 STG.E.U8 desc[UR22][R24.64+0xf1], R9 ;  /* 0x0000f1091800e986 */ /* 0x0003e2000c101116 */
[C---:B------:R-:W-:Y:S02]  /*e5f0*/  ISETP.LT.OR P6, PT, R34.reuse, 0xf9, !P0 ;  /* 0x000000f92200780c */ /* 0x040fe400047c1670 */
[----:B------:R-:W-:Y:S01]  /*e600*/  ISETP.LT.OR P0, PT, R34, 0xfa, !P0 ;  /* 0x000000fa2200780c */ /* 0x000fe20004701670 */
[----:B------:R-:W-:-:S05]  /*e610*/  FMUL R0, R223, UR24 ;  /* 0x00000018df007c20 */ /* 0x000fca0008400000 */
[----:B------:R-:W-:-:S05]  /*e620*/  F2FP.SATFINITE.E5M2.F32.PACK_AB_MERGE_C R13, RZ, R0, RZ ;  /* 0x00000000ff0d723e */ /* 0x000fca00048060ff */
[----:B------:R0:W-:Y:S01]  /*e630*/  @!P3 STG.E.U8 desc[UR22][R26.64+0xf0], R13 ;  /* 0x0000f00d1a00b986 */ /* 0x0001e2000c101116 */
[----:B---3--:R-:W-:Y:S01]  /*e640*/  FMUL R0, R222, UR24 ;  /* 0x00000018de007c20 */ /* 0x008fe20008400000 */
[----:B--2---:R-:W-:Y:S01]  /*e650*/  FMUL R2, R224, UR24 ;  /* 0x00000018e0027c20 */ /* 0x004fe20008400000 */
[----:B----4-:R-:W-:-:S03]  /*e660*/  FMUL R3, R225, UR24 ;  /* 0x00000018e1037c20 */ /* 0x010fc60008400000 */
[----:B0-----:R-:W-:Y:S01]  /*e670*/  F2FP.SATFINITE.E5M2.F32.PACK_AB_MERGE_C R7, RZ, R0, RZ ;  /* 0x00000000ff07723e */ /* 0x001fe200048060ff */
[----:B------:R-:W-:Y:S01]  /*e680*/  FMUL R4, R226, UR24 ;  /* 0x00000018e2047c20 */ /* 0x000fe20008400000 */
[----:B------:R-:W-:Y:S01]  /*e690*/  FMUL R5, R227, UR24 ;  /* 0x00000018e3057c20 */ /* 0x000fe20008400000 */
[----:B-1----:R-:W-:Y:S02]  /*e6a0*/  F2FP.SATFINITE.E5M2.F32.PACK_AB_MERGE_C R9, RZ, R2, RZ ;  /* 0x00000002ff09723e */ /* 0x002fe400048060ff */
[----:B------:R-:W-:Y:S02]  /*e6b0*/  F2FP.SATFINITE.E5M2.F32.PACK_AB_MERGE_C R3, RZ, R3, RZ ;  /* 0x00000003ff03723e */ /* 0x000fe400048060ff */
[----:B------:R-:W-:Y:S02]  /*e6c0*/  F2FP.SATFINITE.E5M2.F32.PACK_AB_MERGE_C R11, RZ, R4, RZ ;  /* 0x00000004ff0b723e */ /* 0x000fe400048060ff */
[----:B------:R-:W-:Y:S01]  /*e6d0*/  F2FP.SATFINITE.E5M2.F32.PACK_AB_MERGE_C R5, RZ, R5, RZ ;  /* 0x00000005ff05723e */ /* 0x000fe200048060ff */
[----:B------:R0:W-:Y:S04]  /*e6e0*/  @!P5 STG.E.U8 desc[UR22][R26.64+0xf1], R7 ;  /* 0x0000f1071a00d986 */ /* 0x0001e8000c101116 */
[----:B------:R0:W-:Y:S04]  /*e6f0*/  @!P4 STG.E.U8 desc[UR22][R24.64+0xf8], R9 ;  /* 0x0000f8091800c986 */ /* 0x0001e8000c101116 */
[----:B------:R0:W-:Y:S04]  /*e700*/  @!P1 STG.E.U8 desc[UR22][R24.64+0xf9], R3 ;  /* 0x0000f90318009986 */ /* 0x0001e8000c101116 */
[----:B------:R0:W-:Y:S04]  /*e710*/  @!P6 STG.E.U8 desc[UR22][R26.64+0xf8], R11 ;  /* 0x0000f80b1a00e986 */ /* 0x0001e8000c101116 */
[----:B------:R0:W-:Y:S02]  /*e720*/  @!P0 STG.E.U8 desc[UR22][R26.64+0xf9], R5 ;  /* 0x0000f9051a008986 */ /* 0x0001e4000c101116 */
.L_x_294:
[----:B------:R-:W-:Y:S05]  /*e730*/  BSYNC B0 ;  /* 0x0000000000007941 */ /* 0x000fea0003800000 */
.L_x_36:
[----:B------:R-:W2:Y:S01]  /*e740*/  LDL.LU R22, [R1+0x7c] ;  /* 0x00007c0001167983 */ /* 0x000ea20000300800 */
[----:B0-----:R-:W-:Y:S01]  /*e750*/  IMAD.U32 R3, RZ, RZ, UR18 ;  /* 0x00000012ff037e24 */ /* 0x001fe2000f8e00ff */
[----:B------:R-:W-:Y:S02]  /*e760*/  ULDC.64 UR6, c[0x0][0x650] ;  /* 0x0001940000067ab9 */ /* 0x000fe40000000a00 */
[----:B------:R-:W3:Y:S01]  /*e770*/  LDL.LU R19, [R1+0x80] ;  /* 0x0000800001137983 */ /* 0x000ee20000300800 */
[----:B-----5:R-:W-:Y:S01]  /*e780*/  IMAD.U32 R0, RZ, RZ, UR20 ;  /* 0x00000014ff007e24 */ /* 0x020fe2000f8e00ff */
[----:B------:R0:W-:Y:S01]  /*e790*/  SYNCS.ARRIVE.TRANS64.A1T0 RZ, [R3+UR28], RZ ;  /* 0x000000ff03ff79a7 */ /* 0x0001e2000810001c */
[----:B------:R-:W-:Y:S02]  /*e7a0*/  IMAD.U32 R2, RZ, RZ, UR20 ;  /* 0x00000014ff027e24 */ /* 0x000fe4000f8e00ff */
[----:B------:R-:W-:Y:S02]  /*e7b0*/  IMAD.MOV.U32 R4, RZ, RZ, -0x1 ;  /* 0xffffffffff047424 */ /* 0x000fe400078e00ff */
[----:B0-----:R-:W-:Y:S01]  /*e7c0*/  IMAD.U32 R3, RZ, RZ, UR15 ;  /* 0x0000000fff037e24 */ /* 0x001fe2000f8e00ff */
[----:B---3--:R-:W-:-:S02]  /*e7d0*/  LEA R19, P0, R0, R19, 0x1 ;  /* 0x0000001300137211 */ /* 0x008fc400078008ff */
[----:B------:R-:W-:Y:S02]  /*e7e0*/  PRMT R0, RZ, 0x7610, R0 ;  /* 0x00007610ff007816 */ /* 0x000fe40000000000 */
[----:B--2---:R-:W-:Y:S01]  /*e7f0*/  LEA.HI.X R22, R2, R22, R3, 0x1, P0 ;  /* 0x0000001602167211 */ /* 0x004fe200000f0c03 */
[----:B------:R-:W-:Y:S01]  /*e800*/  IMAD.MOV.U32 R2, RZ, RZ, -0x1 ;  /* 0xffffffffff027424 */ /* 0x000fe200078e00ff */
[----:B------:R0:W-:Y:S01]  /*e810*/  STL [R1+0x80], R19 ;  /* 0x0000801301007387 */ /* 0x0001e20000100800 */
[----:B------:R-:W-:Y:S01]  /*e820*/  IMAD.MOV.U32 R3, RZ, RZ, -0x1 ;  /* 0xffffffffff037424 */ /* 0x000fe200078e00ff */
[----:B------:R-:W-:Y:S02]  /*e830*/  ISETP.GE.U32.AND P0, PT, R19, UR6, PT ;  /* 0x0000000613007c0c */ /* 0x000fe4000bf06070 */
[----:B------:R0:W-:Y:S02]  /*e840*/  STL [R1+0x7c], R22 ;  /* 0x00007c1601007387 */ /* 0x0001e40000100800 */
[----:B------:R-:W-:-:S02]  /*e850*/  ISETP.GE.U32.AND.EX P0, PT, R22, UR7, PT, P0 ;  /* 0x0000000716007c0c */ /* 0x000fc4000bf06100 */
[----:B------:R0:W-:Y:S04]  /*e860*/  STL [R1+0x84], R4 ;  /* 0x0000840401007387 */ /* 0x0001e80000100800 */
[----:B------:R0:W-:Y:S04]  /*e870*/  STL [R1+0x78], R2 ;  /* 0x0000780201007387 */ /* 0x0001e80000100800 */
[----:B------:R0:W-:Y:S03]  /*e880*/  STL [R1+0x88], R3 ;  /* 0x0000880301007387 */ /* 0x0001e60000100800 */
[----:B------:R-:W-:Y:S05]  /*e890*/  @P0 BRA `(.L_x_295) ;  /* 0x0000000400740947 */ /* 0x000fea0003800000 */
[----:B------:R-:W2:Y:S01]  /*e8a0*/  S2R R14, SR_CTAID.X ;  /* 0x00000000000e7919 */ /* 0x000ea20000002500 */
[----:B------:R-:W3:Y:S01]  /*e8b0*/  LDC.64 R8, c[0x0][0x628] ;  /* 0x00018a00ff087b82 */ /* 0x000ee20000000a00 */
[----:B------:R-:W-:Y:S01]  /*e8c0*/  ULDC UR6, c[0x0][0x150] ;  /* 0x0000540000067ab9 */ /* 0x000fe20000000800 */
[----:B------:R-:W-:Y:S01]  /*e8d0*/  IMAD.MOV.U32 R6, RZ, RZ, R19 ;  /* 0x000000ffff067224 */ /* 0x000fe200078e0013 */
[----:B------:R-:W0:Y:S01]  /*e8e0*/  S2R R16, SR_CTAID.Y ;  /* 0x0000000000107919 */ /* 0x000e220000002600 */
[----:B------:R-:W-:-:S04]  /*e8f0*/  IMAD.MOV.U32 R7, RZ, RZ, R22 ;  /* 0x000000ffff077224 */ /* 0x000fc800078e0016 */
[----:B------:R-:W0:Y:S08]  /*e900*/  LDC R17, c[0x0][0x144] ;  /* 0x00005100ff117b82 */ /* 0x000e300000000800 */
[----:B------:R-:W0:Y:S08]  /*e910*/  LDC R10, c[0x0][0x630] ;  /* 0x00018c00ff0a7b82 */ /* 0x000e300000000800 */
[----:B------:R-:W0:Y:S01]  /*e920*/  LDC.64 R12, c[0x0][0x620] ;  /* 0x00018800ff0c7b82 */ /* 0x000e220000000a00 */
[----:B---3--:R-:W-:-:S04]  /*e930*/  ISETP.NE.U32.AND P0, PT, R8, RZ, PT ;  /* 0x000000ff0800720c */ /* 0x008fc80003f05070 */
[----:B------:R-:W-:Y:S02]  /*e940*/  ISETP.NE.AND.EX P0, PT, R9, RZ, PT, P0 ;  /* 0x000000ff0900720c */ /* 0x000fe40003f05300 */
[----:B--2---:R-:W-:-:S05]  /*e950*/  I2FP.F32.U32 R0, R14 ;  /* 0x0000000e00007245 */ /* 0x004fca0000201000 */
[----:B------:R-:W-:-:S04]  /*e960*/  FMUL R0, R0, UR6 ;  /* 0x0000000600007c20 */ /* 0x000fc80008400000 */
[----:B------:R2:W3:Y:S02]  /*e970*/  F2I.U32.TRUNC.NTZ R15, R0 ;  /* 0x00000000000f7305 */ /* 0x0004e4000020f000 */
[----:B------:R-:W-:Y:S05]  /*e980*/  @!P0 BRA `(.L_x_296) ;  /* 0x0000000000288947 */ /* 0x000fea0003800000 */
[----:B--2---:R-:W2:Y:S02]  /*e990*/  LDC R0, c[0x0][0x634] ;  /* 0x00018d00ff007b82 */ /* 0x004ea40000000800 */
[----:B--2---:R-:W-:-:S05]  /*e9a0*/  IADD3 R7, P0, R19, R0, RZ ;  /* 0x0000000013077210 */ /* 0x004fca0007f1e0ff */
[----:B------:R-:W-:-:S04]  /*e9b0*/  IMAD.X R11, RZ, RZ, R22, P0 ;  /* 0x000000ffff0b7224 */ /* 0x000fc800000e0616 */
[----:B0-----:R-:W-:-:S04]  /*e9c0*/  IMAD.WIDE.U32 R2, R11, R8, RZ ;  /* 0x000000080b027225 */ /* 0x001fc800078e00ff */
[----:B------:R-:W-:-:S04]  /*e9d0*/  IMAD.WIDE.U32 R4, P0, R7, R9, R2 ;  /* 0x0000000907047225 */ /* 0x000fc80007800002 */
[----:B------:R-:W-:-:S04]  /*e9e0*/  IMAD.WIDE.U32 R2, R7, R8, RZ ;  /* 0x0000000807027225 */ /* 0x000fc800078e00ff */
[----:B------:R-:W-:Y:S01]  /*e9f0*/  IMAD.X R7, RZ, RZ, RZ, P0 ;  /* 0x000000ffff077224 */ /* 0x000fe200000e06ff */
[----:B------:R-:W-:Y:S01]  /*ea00*/  IADD3 RZ, P0, R3, R4, RZ ;  /* 0x0000000403ff7210 */ /* 0x000fe20007f1e0ff */
[----:B------:R-:W-:-:S04]  /*ea10*/  IMAD.MOV.U32 R6, RZ, RZ, R5 ;  /* 0x000000ffff067224 */ /* 0x000fc800078e0005 */
[----:B------:R-:W-:-:S08]  /*ea20*/  IMAD.WIDE.U32.X R6, R11, R9, R6, P0 ;  /* 0x000000090b067225 */ /* 0x000fd000000e0406 */
.L_x_296:
[-CC-:B0-----:R-:W-:Y:S01]  /*ea30*/  SHF.R.U64 R11, R6, R10.reuse, R7.reuse ;  /* 0x0000000a060b7219 */ /* 0x181fe20000001207 */
[----:B------:R-:W0:Y:S01]  /*ea40*/  LDC.64 R20, c[0x0][0x640] ;  /* 0x00019000ff147b82 */ /* 0x000e220000000a00 */
[----:B--2---:R-:W-:Y:S01]  /*ea50*/  SHF.R.U32.HI R0, RZ, R10, R7 ;  /* 0x0000000aff007219 */ /* 0x004fe20000011607 */
[----:B------:R-:W-:Y:S01]  /*ea60*/  IMAD.MOV.U32 R2, RZ, RZ, R19 ;  /* 0x000000ffff027224 */ /* 0x000fe200078e0013 */
[----:B------:R-:W-:Y:S01]  /*ea70*/  IADD3 R5, P0, RZ, -R11, RZ ;  /* 0x8000000bff057210 */ /* 0x000fe20007f1e0ff */
[----:B---3--:R-:W-:Y:S01]  /*ea80*/  IMAD.MOV R15, RZ, RZ, -R15 ;  /* 0x000000ffff0f7224 */ /* 0x008fe200078e0a0f */
[----:B------:R-:W-:Y:S01]  /*ea90*/  ULDC UR6, c[0x0][0x154] ;  /* 0x0000550000067ab9 */ /* 0x000fe20000000800 */
[----:B------:R-:W-:Y:S02]  /*eaa0*/  IMAD.MOV.U32 R7, RZ, RZ, 0x1 ;  /* 0x00000001ff077424 */ /* 0x000fe400078e00ff */
[----:B------:R-:W2:Y:S01]  /*eab0*/  LDC R4, c[0x0][0x618] ;  /* 0x00018600ff047b82 */ /* 0x000ea20000000800 */
[----:B------:R-:W-:-:S02]  /*eac0*/  IMAD.X R3, RZ, RZ, ~R0, P0 ;  /* 0x000000ffff037224 */ /* 0x000fc400000e0e00 */
[----:B------:R-:W-:Y:S02]  /*ead0*/  IMAD R17, R17, R15, R14 ;  /* 0x0000000f11117224 */ /* 0x000fe400078e020e */
[-C--:B------:R-:W-:Y:S02]  /*eae0*/  IMAD R0, R3, R12.reuse, RZ ;  /* 0x0000000c03007224 */ /* 0x080fe400078e02ff */
[----:B------:R-:W-:Y:S01]  /*eaf0*/  IMAD.MOV.U32 R3, RZ, RZ, R22 ;  /* 0x000000ffff037224 */ /* 0x000fe200078e0016 */
[----:B------:R-:W3:Y:S01]  /*eb00*/  LDC R6, c[0x0][0x608] ;  /* 0x00018200ff067b82 */ /* 0x000ee20000000800 */
[----:B------:R-:W-:-:S04]  /*eb10*/  IMAD.WIDE.U32 R2, R5, R12, R2 ;  /* 0x0000000c05027225 */ /* 0x000fc800078e0002 */
[----:B------:R-:W-:-:S03]  /*eb20*/  IMAD R5, R5, R13, R0 ;  /* 0x0000000d05057224 */ /* 0x000fc600078e0200 */
[----:B------:R-:W5:Y:S01]  /*eb30*/  LDC R18, c[0x0][0x658] ;  /* 0x00019600ff127b82 */ /* 0x000f620000000800 */
[----:B------:R-:W-:Y:S01]  /*eb40*/  I2FP.F32.U32 R0, R16 ;  /* 0x0000001000007245 */ /* 0x000fe20000201000 */
[----:B------:R-:W-:Y:S01]  /*eb50*/  IMAD.IADD R3, R3, 0x1, R5 ;  /* 0x0000000103037824 */ /* 0x000fe200078e0205 */
[----:B0-----:R-:W-:Y:S01]  /*eb60*/  ISETP.NE.U32.AND P0, PT, R20, RZ, PT ;  /* 0x000000ff1400720c */ /* 0x001fe20003f05070 */
[----:B------:R-:W-:Y:S02]  /*eb70*/  IMAD.MOV.U32 R5, RZ, RZ, -0x1 ;  /* 0xffffffffff057424 */ /* 0x000fe400078e00ff */
[----:B------:R-:W-:Y:S02]  /*eb80*/  FMUL R0, R0, UR6 ;  /* 0x0000000600007c20 */ /* 0x000fe40008400000 */
[----:B------:R-:W0:Y:S01]  /*eb90*/  LDC R15, c[0x0][0x148] ;  /* 0x00005200ff0f7b82 */ /* 0x000e220000000800 */
[----:B--2---:R-:W-:Y:S01]  /*eba0*/  SHF.R.U64 R10, R2, R4, R3 ;  /* 0x00000004020a7219 */ /* 0x004fe20000001203 */
[----:B------:R2:W0:Y:S01]  /*ebb0*/  F2I.U32.TRUNC.NTZ R13, R0 ;  /* 0x00000000000d7305 */ /* 0x000422000020f000 */
[----:B------:R-:W-:-:S02]  /*ebc0*/  ISETP.NE.AND.EX P0, PT, R21, RZ, PT, P0 ;  /* 0x000000ff1500720c */ /* 0x000fc40003f05300 */
[----:B------:R-:W-:-:S03]  /*ebd0*/  SHF.R.U32.HI R3, RZ, R4, R3 ;  /* 0x00000004ff037219 */ /* 0x000fc60000011603 */
[----:B------:R-:W0:Y:S01]  /*ebe0*/  LDC R14, c[0x0][0x600] ;  /* 0x00018000ff0e7b82 */ /* 0x000e220000000800 */
[-CC-:B---3--:R-:W-:Y:S02]  /*ebf0*/  SHF.R.U64 R8, R10, R6.reuse, R3.reuse ;  /* 0x000000060a087219 */ /* 0x188fe40000001203 */
[----:B------:R-:W-:-:S05]  /*ec00*/  SHF.R.U32.HI R3, RZ, R6, R3 ;  /* 0x00000006ff037219 */ /* 0x000fca0000011603 */
[----:B------:R-:W3:Y:S01]  /*ec10*/  LDC R22, c[0x0][0x648] ;  /* 0x00019200ff167b82 */ /* 0x000ee20000000800 */
[-CC-:B-----5:R-:W-:Y:S02]  /*ec20*/  SHF.R.U64 R12, R8, R18.reuse, R3.reuse ;  /* 0x00000012080c7219 */ /* 0x1a0fe40000001203 */
[-C--:B------:R-:W-:Y:S02]  /*ec30*/  SHF.L.U32 R5, R5, R18.reuse, RZ ;  /* 0x0000001205057219 */ /* 0x080fe400000006ff */
[-C--:B------:R-:W-:Y:S01]  /*ec40*/  SHF.R.U32.HI R3, RZ, R18.reuse, R3 ;  /* 0x00000012ff037219 */ /* 0x080fe20000011603 */
[----:B------:R-:W-:Y:S01]  /*ec50*/  IMAD.MOV.U32 R2, RZ, RZ, R12 ;  /* 0x000000ffff027224 */ /* 0x000fe200078e000c */
[----:B------:R-:W-:Y:S01]  /*ec60*/  SHF.L.U32 R18, R7, R18, RZ ;  /* 0x0000001207127219 */ /* 0x000fe200000006ff */
[----:B------:R-:W0:Y:S01]  /*ec70*/  LDC R23, c[0x0][0x638] ;  /* 0x00018e00ff177b82 */ /* 0x000e220000000800 */
[----:B------:R-:W-:-:S07]  /*ec80*/  LOP3.LUT R19, RZ, R5, RZ, 0x33, !PT ;  /* 0x00000005ff137212 */ /* 0x000fce00078e33ff */
[----:B------:R-:W0:Y:S01]  /*ec90*/  LDC R24, c[0x0][0x610] ;  /* 0x00018400ff187b82 */ /* 0x000e220000000800 */
[----:B--2---:R-:W-:Y:S05]  /*eca0*/  @!P0 BRA `(.L_x_297) ;  /* 0x0000000000288947 */ /* 0x004fea0003800000 */
        /* <DEDUP_REMOVED lines=10> */
.L_x_297:
[----:B---3--:R-:W-:Y:S01]  /*ed50*/  SHF.R.U64 R0, R2, R22, R3 ;  /* 0x0000001602007219 */ /* 0x008fe20000001203 */
[----:B0-----:R-:W-:Y:S01]  /*ed60*/  VIADD R7, R14, 0xffffffff ;  /* 0xffffffff0e077836 */ /* 0x001fe20000000000 */
[----:B------:R-:W-:Y:S01]  /*ed70*/  LOP3.LUT R5, R8, R19, RZ, 0xc0, !PT ;  /* 0x0000001308057212 */ /* 0x000fe200078ec0ff */
[----:B------:R-:W-:Y:S02]  /*ed80*/  IMAD.MOV R13, RZ, RZ, -R13 ;  /* 0x000000ffff0d7224 */ /* 0x000fe400078e0a0d */
[----:B------:R-:W-:Y:S02]  /*ed90*/  IMAD.MOV R3, RZ, RZ, -R0 ;  /* 0x000000ffff037224 */ /* 0x000fe400078e0a00 */
[----:B------:R-:W-:Y:S01]  /*eda0*/  IMAD R2, R18, R0, R5 ;  /* 0x0000000012027224 */ /* 0x000fe200078e0205 */
[----:B------:R-:W-:Y:S01]  /*edb0*/  LOP3.LUT R5, R10, R7, RZ, 0xc0, !PT ;  /* 0x000000070a057212 */ /* 0x000fe200078ec0ff */
[----:B------:R-:W-:Y:S02]  /*edc0*/  @P2 IMAD R17, R15, R13, R16 ;  /* 0x0000000d0f112224 */ /* 0x000fe400078e0210 */
[----:B------:R-:W-:-:S02]  /*edd0*/  IMAD R0, R3, R23, R12 ;  /* 0x0000001703007224 */ /* 0x000fc400078e020c */
[----:B------:R-:W-:Y:S02]  /*ede0*/  IMAD.MOV.U32 R4, RZ, RZ, 0x1 ;  /* 0x00000001ff047424 */ /* 0x000fe400078e00ff */
[----:B------:R-:W-:Y:S02]  /*edf0*/  IMAD R2, R2, R24, R17 ;  /* 0x0000001802027224 */ /* 0x000fe400078e0211 */
[----:B------:R-:W-:Y:S01]  /*ee00*/  IMAD R3, R0, R14, R5 ;  /* 0x0000000e00037224 */ /* 0x000fe200078e0205 */
[----:B------:R-:W-:-:S04]  /*ee10*/  PRMT R0, R4, 0x7610, R0 ;  /* 0x0000761004007816 */ /* 0x000fc80000000000 */
[----:B------:R-:W-:Y:S02]  /*ee20*/  SEL R4, R3, R2, !P2 ;  /* 0x0000000203047207 */ /* 0x000fe40005000000 */
[----:B------:R-:W-:-:S03]  /*ee30*/  SEL R2, R2, R3, !P2 ;  /* 0x0000000302027207 */ /* 0x000fc60005000000 */
[----:B------:R2:W-:Y:S04]  /*ee40*/  STL [R1+0x88], R4 ;  /* 0x0000880401007387 */ /* 0x0005e80000100800 */
[----:B------:R2:W-:Y:S04]  /*ee50*/  STL [R1+0x78], R11 ;  /* 0x0000780b01007387 */ /* 0x0005e80000100800 */
[----:B------:R2:W-:Y:S02]  /*ee60*/  STL [R1+0x84], R2 ;  /* 0x0000840201007387 */ /* 0x0005e40000100800 */
.L_x_295:
[----:B------:R-:W-:Y:S01]  /*ee70*/  LOP3.LUT P0, RZ, R0, 0xff, RZ, 0xc0, !PT ;  /* 0x000000ff00ff7812 */ /* 0x000fe2000780c0ff */
[----:B------:R-:W-:-:S12]  /*ee80*/  ULOP3.LUT UR29, UR29, 0x1, URZ, 0x3c, !UPT ;  /* 0x000000011d1d7892 */ /* 0x000fd8000f8e3c3f */
[----:B------:R-:W-:Y:S05]  /*ee90*/  @P0 BRA `(.L_x_298) ;  /* 0xffffff2400e80947 */ /* 0x000fea000383ffff */
[----:B------:R-:W-:Y:S05]  /*eea0*/  EXIT ;  /* 0x000000000000794d */ /* 0x000fea0003800000 */
.L_x_14:
[----:B------:R-:W-:-:S08]  /*eeb0*/  ISETP.NE.AND P0, PT, RZ, UR6, PT ;  /* 0x00000006ff007c0c */ /* 0x000fd0000bf05270 */
[----:B0123--:R-:W0:-:S00]  /*eec0*/  USETMAXREG.DEALLOC.CTAPOOL 0x28 ;  /* 0x00000028000079c8 */ /* 0x00fe0000080e0500 */
[----:B------:R-:W-:Y:S05]  /*eed0*/  @P0 EXIT ;  /* 0x000000000000094d */ /* 0x000fea0003800000 */
[----:B0-----:R-:W-:Y:S01]  /*eee0*/  LOP3.LUT P0, RZ, R0, 0xff, RZ, 0xc0, !PT ;  /* 0x000000ff00ff7812 */ /* 0x001fe2000780c0ff */
[----:B------:R-:W-:Y:S02]  /*eef0*/  IMAD.MOV.U32 R0, RZ, RZ, 0x1 ;  /* 0x00000001ff007424 */ /* 0x000fe400078e00ff */
[----:B------:R-:W-:-:S10]  /*ef00*/  IMAD.MOV.U32 R8, RZ, RZ, RZ ;  /* 0x000000ffff087224 */ /* 0x000fd400078e00ff */
[----:B------:R-:W-:Y:S05]  /*ef10*/  @!P0 BRA `(.L_x_299) ;  /* 0x0000000c00408947 */ /* 0x000fea0003800000 */
[----:B------:R-:W-:Y:S01]  /*ef20*/  LOP3.LUT P0, RZ, R2, 0x1f, RZ, 0xc0, !PT ;  /* 0x0000001f02ff7812 */ /* 0x000fe2000780c0ff */
[----:B------:R-:W-:Y:S01]  /*ef30*/  ULDC UR5, c[0x0][0x658] ;  /* 0x0001960000057ab9 */ /* 0x000fe20000000800 */
[----:B------:R-:W-:Y:S01]  /*ef40*/  UMOV UR6, 0xffffffff ;  /* 0xffffffff00067882 */ /* 0x000fe20000000000 */
[----:B------:R-:W-:Y:S01]  /*ef50*/  BSSY B0, `(.L_x_299) ;  /* 0x00000cc000007945 */ /* 0x000fe20003800000 */
[----:B------:R-:W-:Y:S01]  /*ef60*/  USHF.L.U32 UR6, UR6, UR5, URZ ;  /* 0x0000000506067299 */ /* 0x000fe2000800063f */
[C---:B------:R-:W-:Y:S01]  /*ef70*/  ISETP.NE.AND P3, PT, R3.reuse, RZ, PT ;  /* 0x000000ff0300720c */ /* 0x040fe20003f65270 */
[----:B------:R-:W-:Y:S01]  /*ef80*/  IMAD.MOV.U32 R9, RZ, RZ, 0x1 ;  /* 0x00000001ff097424 */ /* 0x000fe200078e00ff */
[----:B------:R-:W-:Y:S01]  /*ef90*/  ISETP.NE.OR P0, PT, R3, RZ, !P0 ;  /* 0x000000ff0300720c */ /* 0x000fe20004705670 */
[----:B------:R-:W-:Y:S01]  /*efa0*/  IMAD.MOV.U32 R0, RZ, RZ, 0x1 ;  /* 0x00000001ff007424 */ /* 0x000fe200078e00ff */
[----:B------:R-:W-:Y:S01]  /*efb0*/  ULDC UR4, c[0x0][0x600] ;  /* 0x0001800000047ab9 */ /* 0x000fe20000000800 */
[----:B------:R-:W-:Y:S01]  /*efc0*/  IMAD.MOV.U32 R8, RZ, RZ, RZ ;  /* 0x000000ffff087224 */ /* 0x000fe200078e00ff */
[----:B------:R-:W-:Y:S01]  /*efd0*/  UMOV UR7, 0x1 ;  /* 0x0000000100077882 */ /* 0x000fe20000000000 */
[----:B------:R-:W-:-:S02]  /*efe0*/  UIADD3 UR26, UR14, 0x1, URZ ;  /* 0x000000010e1a7890 */ /* 0x000fc4000fffe03f */
[----:B------:R-:W-:Y:S02]  /*eff0*/  ULOP3.LUT UR27, UR13, 0x2, URZ, 0xfc, !UPT ;  /* 0x000000020d1b7892 */ /* 0x000fe4000f8efc3f */
[----:B------:R-:W-:Y:S02]  /*f000*/  UIADD3 UR18, UR4, -0x1, URZ ;  /* 0xffffffff04127890 */ /* 0x000fe4000fffe03f */
[----:B------:R-:W-:Y:S02]  /*f010*/  USHF.L.U32 UR22, UR7, UR5, URZ ;  /* 0x0000000507167299 */ /* 0x000fe4000800063f */
[----:B------:R-:W-:Y:S01]  /*f020*/  ULOP3.LUT UR19, URZ, UR6, URZ, 0x33, !UPT ;  /* 0x000000063f137292 */ /* 0x000fe2000f8e333f */
[----:B------:R-:W-:-:S11]  /*f030*/  ULDC.64 UR24, c[0x0][0x198] ;  /* 0x0000660000187ab9 */ /* 0x000fd60000000a00 */
.L_x_311:
[----:B------:R-:W-:-:S03]  /*f040*/  UMOV UR4, 0xffffffff ;  /* 0xffffffff00047882 */ /* 0x000fc60000000000 */
[----:B01----:R-:W-:Y:S05]  /*f050*/  BRA.DIV UR4, `(.L_x_300) ;  /* 0x0000001604187947 */ /* 0x003fea000b800000 */
[----:B------:R-:W-:-:S13]  /*f060*/  ELECT P1, URZ, PT ;  /* 0x00000000003f782f */ /* 0x000fda0003820000 */
.L_x_331:
[----:B------:R-:W0:Y:S01]  /*f070*/  LDC R2, c[0x0][0x28c] ;  /* 0x0000a300ff027b82 */ /* 0x000e220000000800 */
[----:B------:R-:W-:Y:S01]  /*f080*/  BSSY B1, `(.L_x_301) ;  /* 0x000003b000017945 */ /* 0x000fe20003800000 */
[----:B0-----:R-:W-:-:S13]  /*f090*/  ISETP.LT.OR P1, PT, R2, 0x1, !P1 ;  /* 0x000000010200780c */ /* 0x001fda0004f21670 */
[----:B------:R-:W-:Y:S05]  /*f0a0*/  @P1 BRA `(.L_x_302) ;  /* 0x0000000000e01947 */ /* 0x000fea0003800000 */
[----:B------:R-:W2:Y:S04]  /*f0b0*/  LDL.LU R4, [R1+0x88] ;  /* 0x0000880001047983 */ /* 0x000ea80000300800 */
[----:B------:R-:W3:Y:S01]  /*f0c0*/  LDL.LU R3, [R1+0x84] ;  /* 0x0000840001037983 */ /* 0x000ee20000300800 */
[----:B------:R-:W-:Y:S02]  /*f0d0*/  IMAD.MOV.U32 R12, RZ, RZ, RZ ;  /* 0x000000ffff0c7224 */ /* 0x000fe400078e00ff */
[----:B------:R-:W-:Y:S02]  /*f0e0*/  IMAD.U32 R13, RZ, RZ, UR26 ;  /* 0x0000001aff0d7e24 */ /* 0x000fe4000f8e00ff */
[----:B------:R-:W-:Y:S02]  /*f0f0*/  IMAD.MOV.U32 R2, RZ, RZ, R0 ;  /* 0x000000ffff027224 */ /* 0x000fe400078e0000 */
[----:B--2---:R-:W-:-:S02]  /*f100*/  IMAD.SHL.U32 R6, R4, 0x100, RZ ;  /* 0x0000010004067824 */ /* 0x004fc400078e00ff */
[----:B---3--:R-:W-:Y:S02]  /*f110*/  IMAD.SHL.U32 R7, R3, 0x40, RZ ;  /* 0x0000004003077824 */ /* 0x008fe400078e00ff */
[----:B------:R-:W-:-:S07]  /*f120*/  IMAD.MOV.U32 R3, RZ, RZ, R8 ;  /* 0x000000ffff037224 */ /* 0x000fce00078e0008 */
.L_x_306:
[----:B------:R-:W0:Y:S01]  /*f130*/  S2R R5, SR_CgaCtaId ;  /* 0x0000000000057919 */ /* 0x000e220000008800 */
[----:B------:R-:W-:-:S04]  /*f140*/  MOV R4, 0x400 ;  /* 0x0000040000047802 */ /* 0x000fc80000000f00 */
[----:B0-----:R-:W-:Y:S02]  /*f150*/  LEA R10, R5, R4, 0x18 ;  /* 0x00000004050a7211 */ /* 0x001fe400078ec0ff */
[----:B------:R-:W-:Y:S01]  /*f160*/  SHF.L.U32 R4, R2, 0x1f, RZ ;  /* 0x0000001f02047819 */ /* 0x000fe200000006ff */
[----:B------:R-:W0:Y:S02]  /*f170*/  @!P3 LDC R5, c[0x0][0x500] ;  /* 0x00014000ff05bb82 */ /* 0x000e240000000800 */
[----:B------:R-:W-:-:S04]  /*f180*/  IMAD R11, R3, 0x8, R10 ;  /* 0x00000008030b7824 */ /* 0x000fc800078e020a */
[----:B------:R-:W1:Y:S02]  /*f190*/  SYNCS.PHASECHK.TRANS64.TRYWAIT P1, [R11+URZ+0x58], R4 ;  /* 0x000058040b0075a7 */ /* 0x000e64000802017f */
[----:B-1----:R-:W-:Y:S05]  /*f1a0*/  @!P1 BRA `(.L_x_303) ;  /* 0x0000001000e49947 */ /* 0x002fea0003800000 */
.L_x_332:
[----:B------:R-:W-:Y:S01]  /*f1b0*/  UPRMT UR4, UR27, 0x9910, URZ ;  /* 0x000099101b047896 */ /* 0x000fe2000800003f */
[----:B0-----:R0:W-:Y:S03]  /*f1c0*/  @!P3 SYNCS.ARRIVE.TRANS64 RZ, [R11+URZ], R5 ;  /* 0x000000050bffb9a7 */ /* 0x0011e6000800003f */
[----:B------:R-:W-:-:S06]  /*f1d0*/  UISETP.NE.AND UP0, UPT, UR4, 0x2, UPT ;  /* 0x000000020400788c */ /* 0x000fcc000bf05270 */
[----:B------:R-:W-:-:S13]  /*f1e0*/  PLOP3.LUT P1, PT, PT, PT, UP0, 0x80, 0x0 ;  /* 0x000000000000781c */ /* 0x000fda0003f2f008 */
[----:B0-----:R-:W-:Y:S05]  /*f1f0*/  @P1 BRA `(.L_x_304) ;  /* 0x0000000000041947 */ /* 0x001fea0003800000 */
[----:B------:R-:W-:Y:S01]  /*f200*/  BPT.TRAP 0x1 ;  /* 0x000000040000795c */ /* 0x000fe20000300000 */
.L_x_304:
[----:B------:R-:W-:Y:S05]  /*f210*/  @P0 BRA `(.L_x_305) ;  /* 0x0000000000040947 */ /* 0x000fea0003800000 */
[----:B------:R-:W-:Y:S01]  /*f220*/  BPT.TRAP 0x1 ;  /* 0x000000040000795c */ /* 0x000fe20000300000 */
.L_x_305:
[----:B------:R-:W2:Y:S01]  /*f230*/  LDL R5, [R1+0x78] ;  /* 0x0000780001057983 */ /* 0x000ea20000100800 */
[--C-:B-1----:R-:W-:Y:S01]  /*f240*/  IMAD R4, R3, 0x1000, R10.reuse ;  /* 0x0000100003047824 */ /* 0x102fe200078e020a */
[----:B------:R-:W-:Y:S01]  /*f250*/  R2UR UR9, R11 ;  /* 0x000000000b0972ca */ /* 0x000fe200000e0000 */
[----:B------:R-:W-:Y:S01]  /*f260*/  IMAD R10, R3, 0x4000, R10 ;  /* 0x00004000030a7824 */ /* 0x000fe200078e020a */
[----:B------:R-:W-:Y:S01]  /*f270*/  UIADD3 UR4, UP0, UR24, 0xf0, URZ ;  /* 0x000000f018047890 */ /* 0x000fe2000ff1e03f */
[----:B------:R-:W-:Y:S01]  /*f280*/  VIADD R13, R13, 0xffffffff ;  /* 0xffffffff0d0d7836 */ /* 0x000fe20000000000 */
[----:B------:R-:W-:Y:S01]  /*f290*/  R2UR UR5, R4 ;  /* 0x00000000040572ca */ /* 0x000fe200000e0000 */
[----:B------:R-:W-:Y:S01]  /*f2a0*/  UIADD3 UR28, UP1, UR24, 0x1f0, URZ ;  /* 0x000001f0181c7890 */ /* 0x000fe2000ff3e03f */
[----:B------:R-:W-:Y:S01]  /*f2b0*/  R2UR UR8, R10 ;  /* 0x000000000a0872ca */ /* 0x000fe200000e0000 */
[----:B------:R-:W-:Y:S01]  /*f2c0*/  VIADD R3, R3, 0x1 ;  /* 0x0000000103037836 */ /* 0x000fe20000000000 */
[----:B------:R-:W-:Y:S01]  /*f2d0*/  R2UR UR11, R7 ;  /* 0x00000000070b72ca */ /* 0x000fe200000e0000 */
[----:B------:R-:W-:Y:S01]  /*f2e0*/  UIADD3.X UR29, URZ, UR25, URZ, UP1, !UPT ;  /* 0x000000193f1d7290 */ /* 0x000fe20008ffe43f */
[----:B------:R-:W-:Y:S01]  /*f2f0*/  R2UR UR10, R12 ;  /* 0x000000000c0a72ca */ /* 0x000fe200000e0000 */
[----:B------:R-:W-:Y:S01]  /*f300*/  UMOV UR6, 0x0 ;  /* 0x0000000000067882 */ /* 0x000fe20000000000 */
[----:B------:R-:W-:Y:S01]  /*f310*/  R2UR UR23, R6 ;  /* 0x00000000061772ca */ /* 0x000fe200000e0000 */
[----:B------:R-:W-:Y:S01]  /*f320*/  UMOV UR7, 0x10000000 ;  /* 0x1000000000077882 */ /* 0x000fe20000000000 */
[----:B------:R-:W-:Y:S01]  /*f330*/  ISETP.GT.AND P4, PT, R13, 0x1, PT ;  /* 0x000000010d00780c */ /* 0x000fe20003f84270 */
[----:B------:R-:W-:Y:S01]  /*f340*/  VIADD R12, R12, 0x40 ;  /* 0x000000400c0c7836 */ /* 0x000fe20000000000 */
[----:B------:R-:W-:Y:S01]  /*f350*/  ISETP.NE.AND P1, PT, R3, 0xb, PT ;  /* 0x0000000b0300780c */ /* 0x000fe20003f25270 */
[----:B------:R-:W-:-:S02]  /*f360*/  UIADD3 UR16, UR5, 0x180, URZ ;  /* 0x0000018005107890 */ /* 0x000fc4000fffe03f */
[----:B------:R-:W-:Y:S01]  /*f370*/  UIADD3.X UR5, URZ, UR25, URZ, UP0, !UPT ;  /* 0x000000193f057290 */ /* 0x000fe200087fe43f */
[----:B------:R-:W-:Y:S01]  /*f380*/  SEL R3, R3, RZ, P1 ;  /* 0x000000ff03037207 */ /* 0x000fe20000800000 */
[----:B------:R-:W-:-:S03]  /*f390*/  UIADD3 UR17, UR8, 0xb180, URZ ;  /* 0x0000b18008117890 */ /* 0x000fc6000fffe03f */
[----:B------:R-:W-:Y:S01]  /*f3a0*/  UMOV UR8, UR16 ;  /* 0x0000001000087c82 */ /* 0x000fe20008000000 */
[----:B--2---:R-:W-:Y:S02]  /*f3b0*/  R2UR UR12, R5 ;  /* 0x00000000050c72ca */ /* 0x004fe400000e0000 */
[----:B------:R-:W-:-:S04]  /*f3c0*/  SEL R5, RZ, 0x1, P1 ;  /* 0x00000001ff057807 */ /* 0x000fc80000800000 */
[----:B------:R-:W-:-:S07]  /*f3d0*/  LOP3.LUT R2, R2, R5, RZ, 0x3c, !PT ;  /* 0x0000000502027212 */ /* 0x000fce00078e3cff */
[----:B------:R0:W-:Y:S02]  /*f3e0*/  UTMALDG.3D [UR8], [UR4], desc[UR6] ;  /* 0x00000608040075b4 */ /* 0x0001e40008011000 */
[----:B0-----:R-:W-:Y:S01]  /*f3f0*/  UMOV UR8, UR17 ;  /* 0x0000001100087c82 */ /* 0x001fe20008000000 */
[----:B------:R-:W-:Y:S02]  /*f400*/  UMOV UR11, UR23 ;  /* 0x00000017000b7c82 */ /* 0x000fe40008000000 */
[----:B------:R0:W-:Y:S02]  /*f410*/  UTMALDG.3D [UR8], [UR28], desc[UR6] ;  /* 0x000006081c0075b4 */ /* 0x0001e40008011000 */
[----:B0-----:R-:W-:Y:S05]  /*f420*/  @P4 BRA `(.L_x_306) ;  /* 0xfffffffc00404947 */ /* 0x001fea000383ffff */
.L_x_302:
[----:B------:R-:W-:Y:S05]  /*f430*/  BSYNC B1 ;  /* 0x0000000000017941 */ /* 0x000fea0003800000 */
.L_x_301:
[----:B------:R-:W2:Y:S01]  /*f440*/  LDL.LU R15, [R1+0x7c] ;  /* 0x00007c00010f7983 */ /* 0x000ea20000300800 */
[----:B------:R-:W-:Y:S01]  /*f450*/  LOP3.LUT P5, RZ, R9, 0xff, RZ, 0xc0, !PT ;  /* 0x000000ff09ff7812 */ /* 0x000fe200078ac0ff */
[----:B------:R-:W-:Y:S01]  /*f460*/  VIADD R8, R8, UR14 ;  /* 0x0000000e08087c36 */ /* 0x000fe20008000000 */
[----:B------:R-:W-:Y:S01]  /*f470*/  UISETP.GE.U32.AND UP0, UPT, UR14, 0xb, UPT ;  /* 0x0000000b0e00788c */ /* 0x000fe2000bf06070 */
[----:B------:R-:W3:Y:S01]  /*f480*/  LDL.LU R14, [R1+0x80] ;  /* 0x00008000010e7983 */ /* 0x000ee20000300800 */
[----:B------:R-:W-:Y:S01]  /*f490*/  IMAD.U32 R5, RZ, RZ, UR14 ;  /* 0x0000000eff057e24 */ /* 0x000fe2000f8e00ff */
[----:B------:R-:W-:Y:S01]  /*f4a0*/  ULDC.64 UR4, c[0x0][0x650] ;  /* 0x0001940000047ab9 */ /* 0x000fe20000000a00 */
[----:B------:R-:W-:Y:S01]  /*f4b0*/  ISETP.GT.U32.AND P1, PT, R8, 0xa, PT ;  /* 0x0000000a0800780c */ /* 0x000fe20003f24070 */
[----:B------:R-:W-:Y:S01]  /*f4c0*/  BSSY B1, `(.L_x_307) ;  /* 0x0000072000017945 */ /* 0x000fe20003800000 */
[----:B------:R-:W-:Y:S02]  /*f4d0*/  PLOP3.LUT P4, PT, PT, PT, UP0, 0x80, 0x0 ;  /* 0x000000000000781c */ /* 0x000fe40003f8f008 */
[----:B------:R-:W-:-:S02]  /*f4e0*/  ISETP.LT.U32.AND P1, PT, R5, 0xb, P1 ;  /* 0x0000000b0500780c */ /* 0x000fc40000f21070 */
[----:B------:R-:W-:Y:S01]  /*f4f0*/  PRMT R9, RZ, 0x7610, R9 ;  /* 0x00007610ff097816 */ /* 0x000fe20000000009 */
[----:B------:R-:W0:Y:S01]  /*f500*/  @P5 S2R R3, SR_CgaCtaId ;  /* 0x0000000000035919 */ /* 0x000e220000008800 */
[----:B------:R-:W-:-:S04]  /*f510*/  @P5 MOV R2, 0x400 ;  /* 0x0000040000025802 */ /* 0x000fc80000000f00 */
[----:B0-----:R-:W-:Y:S01]  /*f520*/  @P5 LEA R4, R3, R2, 0x18 ;  /* 0x0000000203045211 */ /* 0x001fe200078ec0ff */
[----:B------:R-:W-:-:S03]  /*f530*/  IMAD.WIDE.U32 R2, R8, -0x45d1745d, RZ ;  /* 0xba2e8ba308027825 */ /* 0x000fc600078e00ff */
[----:B------:R0:W-:Y:S02]  /*f540*/  @P5 SYNCS.ARRIVE.TRANS64.A1T0 RZ, [R4+URZ+0xe8], RZ ;  /* 0x0000e8ff04ff59a7 */ /* 0x0001e4000810003f */
[----:B------:R-:W-:Y:S02]  /*f550*/  SHF.R.U32.HI R5, RZ, 0x3, R3 ;  /* 0x00000003ff057819 */ /* 0x000fe40000011603 */
[----:B------:R-:W-:Y:S02]  /*f560*/  SEL R3, RZ, 0x1, !P1 ;  /* 0x00000001ff037807 */ /* 0x000fe40004800000 */
[----:B------:R-:W-:Y:S01]  /*f570*/  PRMT R2, RZ, 0x7610, R2 ;  /* 0x00007610ff027816 */ /* 0x000fe20000000002 */
[----:B------:R-:W-:Y:S01]  /*f580*/  IMAD R8, R5, -0xb, R8 ;  /* 0xfffffff505087824 */ /* 0x000fe200078e0208 */
[----:B------:R-:W-:Y:S01]  /*f590*/  LOP3.LUT R0, R0, R3, RZ, 0x3c, !PT ;  /* 0x0000000300007212 */ /* 0x000fe200078e3cff */
[----:B0-----:R-:W-:Y:S02]  /*f5a0*/  IMAD.MOV.U32 R4, RZ, RZ, -0x1 ;  /* 0xffffffffff047424 */ /* 0x001fe400078e00ff */
[----:B------:R-:W-:Y:S01]  /*f5b0*/  IMAD.MOV.U32 R3, RZ, RZ, -0x1 ;  /* 0xffffffffff037424 */ /* 0x000fe200078e00ff */
[----:B------:R-:W-:Y:S01]  /*f5c0*/  @P4 LOP3.LUT R0, R0, 0x1, R5, 0x78, !PT ;  /* 0x0000000100004812 */ /* 0x000fe200078e7805 */
[----:B------:R-:W-:Y:S01]  /*f5d0*/  IMAD.MOV.U32 R5, RZ, RZ, -0x1 ;  /* 0xffffffffff057424 */ /* 0x000fe200078e00ff */
[----:B---3--:R-:W-:-:S04]  /*f5e0*/  IADD3 R14, P5, R14, UR20, RZ ;  /* 0x000000140e0e7c10 */ /* 0x008fc8000ffbe0ff */
[----:B--2---:R-:W-:Y:S01]  /*f5f0*/  IADD3.X R15, R15, UR15, RZ, P5, !PT ;  /* 0x0000000f0f0f7c10 */ /* 0x004fe2000affe4ff */
[----:B------:R0:W-:Y:S01]  /*f600*/  STL [R1+0x80], R14 ;  /* 0x0000800e01007387 */ /* 0x0001e20000100800 */
[----:B------:R-:W-:-:S03]  /*f610*/  ISETP.GE.U32.AND P1, PT, R14, UR4, PT ;  /* 0x000000040e007c0c */ /* 0x000fc6000bf26070 */
[----:B------:R0:W-:Y:S01]  /*f620*/  STL [R1+0x7c], R15 ;  /* 0x00007c0f01007387 */ /* 0x0001e20000100800 */
[----:B------:R-:W-:-:S03]  /*f630*/  ISETP.GE.U32.AND.EX P1, PT, R15, UR5, PT, P1 ;  /* 0x000000050f007c0c */ /* 0x000fc6000bf26110 */
[----:B------:R0:W-:Y:S04]  /*f640*/  STL [R1+0x84], R5 ;  /* 0x0000840501007387 */ /* 0x0001e80000100800 */
[----:B------:R0:W-:Y:S04]  /*f650*/  STL [R1+0x88], R4 ;  /* 0x0000880401007387 */ /* 0x0001e80000100800 */
[----:B------:R0:W-:Y:S02]  /*f660*/  STL [R1+0x78], R3 ;  /* 0x0000780301007387 */ /* 0x0001e40000100800 */
[----:B------:R-:W-:Y:S05]  /*f670*/  @P1 BRA `(.L_x_308) ;  /* 0x0000000400581947 */ /* 0x000fea0003800000 */
[----:B------:R-:W-:Y:S01]  /*f680*/  ULDC.64 UR4, c[0x0][0x628] ;  /* 0x00018a0000047ab9 */ /* 0x000fe20000000a00 */
[----:B------:R-:W1:Y:S01]  /*f690*/  S2R R12, SR_CTAID.X ;  /* 0x00000000000c7919 */ /* 0x000e620000002500 */
[----:B------:R-:W-:Y:S01]  /*f6a0*/  ISETP.NE.U32.AND P1, PT, RZ, UR4, PT ;  /* 0x00000004ff007c0c */ /* 0x000fe2000bf25070 */
[----:B------:R-:W-:Y:S01]  /*f6b0*/  ULDC UR7, c[0x0][0x630] ;  /* 0x00018c0000077ab9 */ /* 0x000fe20000000800 */
[----:B------:R-:W-:Y:S01]  /*f6c0*/  IMAD.MOV.U32 R2, RZ, RZ, R14 ;  /* 0x000000ffff027224 */ /* 0x000fe200078e000e */
[----:B------:R-:W2:Y:S01]  /*f6d0*/  S2R R10, SR_CTAID.Y ;  /* 0x00000000000a7919 */ /* 0x000ea20000002600 */
[----:B------:R-:W-:Y:S01]  /*f6e0*/  ISETP.NE.AND.EX P1, PT, RZ, UR5, PT, P1 ;  /* 0x00000005ff007c0c */ /* 0x000fe2000bf25310 */
[----:B0-----:R-:W-:-:S12]  /*f6f0*/  IMAD.MOV.U32 R3, RZ, RZ, R15 ;  /* 0x000000ffff037224 */ /* 0x001fd800078e000f */
[----:B------:R-:W-:Y:S05]  /*f700*/  @!P1 BRA `(.L_x_309) ;  /* 0x0000000000289947 */ /* 0x000fea0003800000 */
[----:B------:R-:W-:Y:S02]  /*f710*/  ULDC UR6, c[0x0][0x634] ;  /* 0x00018d0000067ab9 */ /* 0x000fe40000000800 */
[----:B------:R-:W-:-:S05]  /*f720*/  IADD3 R7, P1, R14, UR6, RZ ;  /* 0x000000060e077c10 */ /* 0x000fca000ff3e0ff */
[----:B------:R-:W-:-:S04]  /*f730*/  IMAD.X R11, RZ, RZ, R15, P1 ;  /* 0x000000ffff0b7224 */ /* 0x000fc800008e060f */
[----:B------:R-:W-:-:S04]  /*f740*/  IMAD.WIDE.U32 R4, R11, UR4, RZ ;  /* 0x000000040b047c25 */ /* 0x000fc8000f8e00ff */
[----:B------:R-:W-:-:S04]  /*f750*/  IMAD.WIDE.U32 R4, P1, R7, UR5, R4 ;  /* 0x0000000507047c25 */ /* 0x000fc8000f820004 */
[----:B------:R-:W-:-:S04]  /*f760*/  IMAD.WIDE.U32 R6, R7, UR4, RZ ;  /* 0x0000000407067c25 */ /* 0x000fc8000f8e00ff */
[----:B------:R-:W-:Y:S01]  /*f770*/  IMAD.X R3, RZ, RZ, RZ, P1 ;  /* 0x000000ffff037224 */ /* 0x000fe200008e06ff */
[----:B------:R-:W-:Y:S01]  /*f780*/  IADD3 RZ, P1, R7, R4, RZ ;  /* 0x0000000407ff7210 */ /* 0x000fe20007f3e0ff */
[----:B------:R-:W-:-:S04]  /*f790*/  IMAD.MOV.U32 R2, RZ, RZ, R5 ;  /* 0x000000ffff027224 */ /* 0x000fc800078e0005 */
[----:B------:R-:W-:-:S08]  /*f7a0*/  IMAD.WIDE.U32.X R2, R11, UR5, R2, P1 ;  /* 0x000000050b027c25 */ /* 0x000fd000088e0402 */
.L_x_309:
[--C-:B------:R-:W-:Y:S01]  /*f7b0*/  SHF.R.U64 R11, R2, UR7, R3.reuse ;  /* 0x00000007020b7c19 */ /* 0x100fe20008001203 */
[----:B------:R-:W-:Y:S01]  /*f7c0*/  ULDC.64 UR4, c[0x0][0x620] ;  /* 0x0001880000047ab9 */ /* 0x000fe20000000a00 */
[----:B------:R-:W-:Y:S01]  /*f7d0*/  SHF.R.U32.HI R2, RZ, UR7, R3 ;  /* 0x00000007ff027c19 */ /* 0x000fe20008011603 */
[----:B------:R-:W-:Y:S01]  /*f7e0*/  IMAD.MOV.U32 R3, RZ, RZ, R15 ;  /* 0x000000ffff037224 */ /* 0x000fe200078e000f */
[----:B------:R-:W-:Y:S01]  /*f7f0*/  IADD3 R5, P1, RZ, -R11, RZ ;  /* 0x8000000bff057210 */ /* 0x000fe20007f3e0ff */
[----:B------:R-:W0:Y:S01]  /*f800*/  LDC R7, c[0x0][0x144] ;  /* 0x00005100ff077b82 */ /* 0x000e220000000800 */
[----:B-1----:R-:W-:Y:S01]  /*f810*/  I2FP.F32.U32 R6, R12 ;  /* 0x0000000c00067245 */ /* 0x002fe20000201000 */
[----:B------:R-:W-:Y:S01]  /*f820*/  ULDC.64 UR8, c[0x0][0x640] ;  /* 0x0001900000087ab9 */ /* 0x000fe20000000a00 */
[----:B------:R-:W-:Y:S01]  /*f830*/  ULDC UR6, c[0x0][0x608] ;  /* 0x0001820000067ab9 */ /* 0x000fe20000000800 */
[----:B------:R-:W-:Y:S01]  /*f840*/  IMAD.X R2, RZ, RZ, ~R2, P1 ;  /* 0x000000ffff027224 */ /* 0x000fe200008e0e02 */
[----:B------:R-:W-:-:S03]  /*f850*/  ISETP.NE.U32.AND P1, PT, RZ, UR8, PT ;  /* 0x00000008ff007c0c */ /* 0x000fc6000bf25070 */
[----:B------:R-:W-:Y:S01]  /*f860*/  IMAD R4, R2, UR4, RZ ;  /* 0x0000000402047c24 */ /* 0x000fe2000f8e02ff */
[----:B------:R-:W1:Y:S01]  /*f870*/  LDC R15, c[0x0][0x148] ;  /* 0x00005200ff0f7b82 */ /* 0x000e620000000800 */
[----:B------:R-:W-:Y:S01]  /*f880*/  IMAD.MOV.U32 R2, RZ, RZ, R14 ;  /* 0x000000ffff027224 */ /* 0x000fe200078e000e */
[----:B------:R-:W-:-:S03]  /*f890*/  ISETP.NE.AND.EX P1, PT, RZ, UR9, PT, P1 ;  /* 0x00000009ff007c0c */ /* 0x000fc6000bf25310 */
[----:B------:R-:W-:Y:S01]  /*f8a0*/  IMAD.WIDE.U32 R2, R5, UR4, R2 ;  /* 0x0000000405027c25 */ /* 0x000fe2000f8e0002 */
[----:B------:R-:W-:-:S03]  /*f8b0*/  ULDC UR4, c[0x0][0x150] ;  /* 0x0000540000047ab9 */ /* 0x000fc60000000800 */
[----:B------:R-:W-:Y:S01]  /*f8c0*/  FMUL R6, R6, UR4 ;  /* 0x0000000406067c20 */ /* 0x000fe20008400000 */
[----:B------:R-:W-:Y:S01]  /*f8d0*/  IMAD R5, R5, UR5, R4 ;  /* 0x0000000505057c24 */ /* 0x000fe2000f8e0204 */
[----:B------:R-:W-:Y:S01]  /*f8e0*/  ULDC UR4, c[0x0][0x618] ;  /* 0x0001860000047ab9 */ /* 0x000fe20000000800 */
[----:B------:R-:W-:Y:S02]  /*f8f0*/  ULDC UR5, c[0x0][0x154] ;  /* 0x0000550000057ab9 */ /* 0x000fe40000000800 */
[----:B------:R-:W-:Y:S01]  /*f900*/  IMAD.IADD R3, R3, 0x1, R5 ;  /* 0x0000000103037824 */ /* 0x000fe200078e0205 */
[----:B------:R-:W3:Y:S04]  /*f910*/  F2I.U32.TRUNC.NTZ R6, R6 ;  /* 0x0000000600067305 */ /* 0x000ee8000020f000 */
[----:B------:R-:W-:-:S02]  /*f920*/  SHF.R.U64 R13, R2, UR4, R3 ;  /* 0x00000004020d7c19 */ /* 0x000fc40008001203 */
[----:B--2---:R-:W-:-:S05]  /*f930*/  I2FP.F32.U32 R2, R10 ;  /* 0x0000000a00027245 */ /* 0x004fca0000201000 */
[----:B------:R-:W-:Y:S01]  /*f940*/  FMUL R4, R2, UR5 ;  /* 0x0000000502047c20 */ /* 0x000fe20008400000 */
[----:B------:R-:W-:Y:S01]  /*f950*/  SHF.R.U32.HI R2, RZ, UR4, R3 ;  /* 0x00000004ff027c19 */ /* 0x000fe20008011603 */
[----:B------:R-:W-:Y:S02]  /*f960*/  ULDC UR4, c[0x0][0x658] ;  /* 0x0001960000047ab9 */ /* 0x000fe40000000800 */
[----:B------:R2:W4:Y:S01]  /*f970*/  F2I.U32.TRUNC.NTZ R18, R4 ;  /* 0x0000000400127305 */ /* 0x000522000020f000 */
[----:B------:R-:W-:Y:S01]  /*f980*/  SHF.R.U64 R16, R13, UR6, R2 ;  /* 0x000000060d107c19 */ /* 0x000fe20008001202 */
[----:B---3--:R-:W-:Y:S01]  /*f990*/  IMAD.MOV R6, RZ, RZ, -R6 ;  /* 0x000000ffff067224 */ /* 0x008fe200078e0a06 */
[----:B------:R-:W-:-:S03]  /*f9a0*/  SHF.R.U32.HI R3, RZ, UR6, R2 ;  /* 0x00000006ff037c19 */ /* 0x000fc60008011602 */
[----:B0-----:R-:W-:Y:S01]  /*f9b0*/  IMAD R12, R7, R6, R12 ;  /* 0x00000006070c7224 */ /* 0x001fe200078e020c */
[--C-:B------:R-:W-:Y:S02]  /*f9c0*/  SHF.R.U64 R14, R16, UR4, R3.reuse ;  /* 0x00000004100e7c19 */ /* 0x100fe40008001203 */
[----:B------:R-:W-:-:S03]  /*f9d0*/  SHF.R.U32.HI R3, RZ, UR4, R3 ;  /* 0x00000004ff037c19 */ /* 0x000fc60008011603 */
[----:B------:R-:W-:Y:S01]  /*f9e0*/  IMAD.MOV.U32 R2, RZ, RZ, R14 ;  /* 0x000000ffff027224 */ /* 0x000fe200078e000e */
[----:B--2-4-:R-:W-:Y:S06]  /*f9f0*/  @!P1 BRA `(.L_x_310) ;  /* 0x0000000000289947 */ /* 0x014fec0003800000 */
        /* <DEDUP_REMOVED lines=10> */
.L_x_310:
[----:B------:R-:W-:Y:S01]  /*faa0*/  ULDC UR4, c[0x0][0x648] ;  /* 0x0001920000047ab9 */ /* 0x000fe20000000800 */
[----:B------:R-:W-:Y:S01]  /*fab0*/  IMAD.MOV R18, RZ, RZ, -R18 ;  /* 0x000000ffff127224 */ /* 0x000fe200078e0a12 */
[----:B------:R-:W-:Y:S01]  /*fac0*/  SHF.R.U64 R3, R2, UR4, R3 ;  /* 0x0000000402037c19 */ /* 0x000fe20008001203 */
[----:B------:R-:W-:Y:S01]  /*fad0*/  ULDC UR4, c[0x0][0x638] ;  /* 0x00018e0000047ab9 */ /* 0x000fe20000000800 */
[----:B------:R-:W-:Y:S01]  /*fae0*/  LOP3.LUT R2, R16, UR19, RZ, 0xc0, !PT ;  /* 0x0000001310027c12 */ /* 0x000fe2000f8ec0ff */
[----:B-1----:R-:W-:Y:S01]  /*faf0*/  @P2 IMAD R12, R15, R18, R10 ;  /* 0x000000120f0c2224 */ /* 0x002fe200078e020a */
[----:B------:R-:W-:Y:S01]  /*fb00*/  LOP3.LUT R13, R13, UR18, RZ, 0xc0, !PT ;  /* 0x000000120d0d7c12 */ /* 0x000fe2000f8ec0ff */
[----:B------:R-:W-:Y:S01]  /*fb10*/  IMAD.MOV R5, RZ, RZ, -R3 ;  /* 0x000000ffff057224 */ /* 0x000fe200078e0a03 */
[----:B------:R-:W-:Y:S01]  /*fb20*/  ULDC UR5, c[0x0][0x610] ;  /* 0x0001840000057ab9 */ /* 0x000fe20000000800 */
[----:B------:R-:W-:Y:S02]  /*fb30*/  IMAD R3, R3, UR22, R2 ;  /* 0x0000001603037c24 */ /* 0x000fe4000f8e0202 */
[----:B------:R-:W-:Y:S01]  /*fb40*/  IMAD R14, R5, UR4, R14 ;  /* 0x00000004050e7c24 */ /* 0x000fe2000f8e020e */
[----:B------:R-:W-:Y:S01]  /*fb50*/  ULDC UR4, c[0x0][0x600] ;  /* 0x0001800000047ab9 */ /* 0x000fe20000000800 */
[----:B------:R-:W-:-:S02]  /*fb60*/  IMAD R3, R3, UR5, R12 ;  /* 0x0000000503037c24 */ /* 0x000fc4000f8e020c */
[----:B------:R-:W-:Y:S02]  /*fb70*/  IMAD R14, R14, UR4, R13 ;  /* 0x000000040e0e7c24 */ /* 0x000fe4000f8e020d */
[----:B------:R-:W-:-:S03]  /*fb80*/  IMAD.MOV.U32 R2, RZ, RZ, 0x1 ;  /* 0x00000001ff027424 */ /* 0x000fc600078e00ff */
[----:B------:R-:W-:Y:S02]  /*fb90*/  SEL R4, R14, R3, !P2 ;  /* 0x000000030e047207 */ /* 0x000fe40005000000 */
[----:B------:R-:W-:-:S03]  /*fba0*/  SEL R3, R3, R14, !P2 ;  /* 0x0000000e03037207 */ /* 0x000fc60005000000 */
[----:B------:R1:W-:Y:S04]  /*fbb0*/  STL [R1+0x88], R4 ;  /* 0x0000880401007387 */ /* 0x0003e80000100800 */
[----:B------:R1:W-:Y:S04]  /*fbc0*/  STL [R1+0x78], R11 ;  /* 0x0000780b01007387 */ /* 0x0003e80000100800 */
[----:B------:R1:W-:Y:S02]  /*fbd0*/  STL [R1+0x84], R3 ;  /* 0x0000840301007387 */ /* 0x0003e40000100800 */
.L_x_308:
[----:B------:R-:W-:Y:S05]  /*fbe0*/  BSYNC B1 ;  /* 0x0000000000017941 */ /* 0x000fea0003800000 */
.L_x_307:
[----:B------:R-:W-:-:S13]  /*fbf0*/  LOP3.LUT P1, RZ, R2, 0xff, RZ, 0xc0, !PT ;  /* 0x000000ff02ff7812 */ /* 0x000fda000782c0ff */
[----:B------:R-:W-:Y:S05]  /*fc00*/  @P1 BRA `(.L_x_311) ;  /* 0xfffffff4000c1947 */ /* 0x000fea000383ffff */
[----:B------:R-:W-:Y:S05]  /*fc10*/  BSYNC B0 ;  /* 0x0000000000007941 */ /* 0x000fea0003800000 */
.L_x_299:
[----:B------:R-:W-:-:S03]  /*fc20*/  UMOV UR4, 0xffffffff ;  /* 0xffffffff00047882 */ /* 0x000fc60000000000 */
[----:B------:R-:W-:Y:S05]  /*fc30*/  BRA.DIV UR4, `(.L_x_312) ;  /* 0x0000000a04547947 */ /* 0x000fea000b800000 */
[----:B------:R-:W-:-:S13]  /*fc40*/  ELECT P0, URZ, PT ;  /* 0x00000000003f782f */ /* 0x000fda0003800000 */
.L_x_335:
[----:B------:R-:W-:Y:S04]  /*fc50*/  BSSY B0, `(.L_x_313) ;  /* 0x000006b000007945 */ /* 0x000fe80003800000 */
[----:B------:R-:W-:Y:S05]  /*fc60*/  @!P0 BRA `(.L_x_314) ;  /* 0x0000000400a48947 */ /* 0x000fea0003800000 */
[----:B------:R-:W-:-:S04]  /*fc70*/  ULOP3.LUT UR4, UR13, 0x2, URZ, 0xfc, !UPT ;  /* 0x000000020d047892 */ /* 0x000fc8000f8efc3f */
[----:B------:R-:W-:-:S06]  /*fc80*/  UISETP.NE.AND UP0, UPT, UR4, 0x3, UPT ;  /* 0x000000030400788c */ /* 0x000fcc000bf05270 */
[----:B------:R-:W-:-:S13]  /*fc90*/  PLOP3.LUT P0, PT, PT, PT, UP0, 0x80, 0x0 ;  /* 0x000000000000781c */ /* 0x000fda0003f0f008 */
[----:B------:R-:W-:Y:S05]  /*fca0*/  @!P0 BRA `(.L_x_315) ;  /* 0x0000000000048947 */ /* 0x000fea0003800000 */
[----:B------:R-:W-:Y:S01]  /*fcb0*/  BPT.TRAP 0x1 ;  /* 0x000000040000795c */ /* 0x000fe20000300000 */
.L_x_315:
[----:B01----:R-:W0:Y:S01]  /*fcc0*/  S2R R3, SR_CgaCtaId ;  /* 0x0000000000037919 */ /* 0x003e220000008800 */
[----:B------:R-:W-:-:S04]  /*fcd0*/  MOV R2, 0x400 ;  /* 0x0000040000027802 */ /* 0x000fc80000000f00 */
[----:B0-----:R-:W-:Y:S02]  /*fce0*/  LEA R3, R3, R2, 0x18 ;  /* 0x0000000203037211 */ /* 0x001fe400078ec0ff */
[----:B------:R-:W-:-:S03]  /*fcf0*/  SHF.L.U32 R2, R0, 0x1f, RZ ;  /* 0x0000001f00027819 */ /* 0x000fc600000006ff */
[----:B------:R-:W-:-:S04]  /*fd00*/  VIADD R3, R3, 0x58 ;  /* 0x0000005803037836 */ /* 0x000fc80000000000 */
[C---:B------:R-:W-:Y:S02]  /*fd10*/  IMAD R7, R8.reuse, 0x8, R3 ;  /* 0x0000000808077824 */ /* 0x040fe400078e0203 */
[----:B------:R-:W-:Y:S02]  /*fd20*/  VIADD R8, R8, 0x1 ;  /* 0x0000000108087836 */ /* 0x000fe40000000000 */
[----:B------:R-:W0:Y:S03]  /*fd30*/  SYNCS.PHASECHK.TRANS64.TRYWAIT P0, [R7+URZ], R2 ;  /* 0x00000002070075a7 */ /* 0x000e26000800017f */
[----:B------:R-:W-:-:S04]  /*fd40*/  ISETP.NE.AND P1, PT, R8, 0xb, PT ;  /* 0x0000000b0800780c */ /* 0x000fc80003f25270 */
[----:B------:R-:W-:Y:S02]  /*fd50*/  SEL R5, RZ, 0x1, P1 ;  /* 0x00000001ff057807 */ /* 0x000fe40000800000 */
[----:B------:R-:W-:Y:S02]  /*fd60*/  SEL R8, R8, RZ, P1 ;  /* 0x000000ff08087207 */ /* 0x000fe40000800000 */
[----:B------:R-:W-:-:S03]  /*fd70*/  LOP3.LUT R5, R0, R5, RZ, 0x3c, !PT ;  /* 0x0000000500057212 */ /* 0x000fc600078e3cff */
[----:B------:R-:W-:Y:S01]  /*fd80*/  IMAD R9, R8, 0x8, R3 ;  /* 0x0000000808097824 */ /* 0x000fe200078e0203 */
[----:B------:R-:W-:Y:S01]  /*fd90*/  SHF.L.U32 R4, R5, 0x1f, RZ ;  /* 0x0000001f05047819 */ /* 0x000fe200000006ff */
[----:B0-----:R-:W-:Y:S06]  /*fda0*/  @!P0 BRA `(.L_x_316) ;  /* 0x00000008001c8947 */ /* 0x001fec0003800000 */
.L_x_336:
[----:B------:R-:W1:Y:S01]  /*fdb0*/  SYNCS.PHASECHK.TRANS64.TRYWAIT P0, [R9+URZ], R4 ;  /* 0x00000004090075a7 */ /* 0x000e62000800017f */
[----:B------:R-:W-:-:S05]  /*fdc0*/  VIADD R0, R8, 0x1 ;  /* 0x0000000108007836 */ /* 0x000fca0000000000 */
[----:B------:R-:W-:-:S04]  /*fdd0*/  ISETP.NE.AND P1, PT, R0, 0xb, PT ;  /* 0x0000000b0000780c */ /* 0x000fc80003f25270 */
[----:B0-----:R-:W-:Y:S02]  /*fde0*/  SEL R2, RZ, 0x1, P1 ;  /* 0x00000001ff027807 */ /* 0x001fe40000800000 */
[----:B------:R-:W-:Y:S02]  /*fdf0*/  SEL R0, R0, RZ, P1 ;  /* 0x000000ff00007207 */ /* 0x000fe40000800000 */
[----:B------:R-:W-:-:S03]  /*fe00*/  LOP3.LUT R7, R5, R2, RZ, 0x3c, !PT ;  /* 0x0000000205077212 */ /* 0x000fc600078e3cff */
[----:B------:R-:W-:Y:S01]  /*fe10*/  IMAD R6, R0, 0x8, R3 ;  /* 0x0000000800067824 */ /* 0x000fe200078e0203 */
[----:B------:R-:W-:Y:S01]  /*fe20*/  SHF.L.U32 R5, R7, 0x1f, RZ ;  /* 0x0000001f07057819 */ /* 0x000fe200000006ff */
[----:B-1----:R-:W-:Y:S06]  /*fe30*/  @!P0 BRA `(.L_x_317) ;  /* 0x00000008000c8947 */ /* 0x002fec0003800000 */
.L_x_337:
[----:B------:R-:W1:Y:S01]  /*fe40*/  SYNCS.PHASECHK.TRANS64.TRYWAIT P0, [R6+URZ], R5 ;  /* 0x00000005060075a7 */ /* 0x000e62000800017f */
[----:B------:R-:W-:-:S05]  /*fe50*/  VIADD R0, R0, 0x1 ;  /* 0x0000000100007836 */ /* 0x000fca0000000000 */
[----:B------:R-:W-:-:S04]  /*fe60*/  ISETP.NE.AND P1, PT, R0, 0xb, PT ;  /* 0x0000000b0000780c */ /* 0x000fc80003f25270 */
[----:B------:R-:W-:Y:S02]  /*fe70*/  SEL R2, RZ, 0x1, P1 ;  /* 0x00000001ff027807 */ /* 0x000fe40000800000 */
[----:B------:R-:W-:Y:S02]  /*fe80*/  SEL R0, R0, RZ, P1 ;  /* 0x000000ff00007207 */ /* 0x000fe40000800000 */
[----:B------:R-:W-:-:S03]  /*fe90*/  LOP3.LUT R7, R7, R2, RZ, 0x3c, !PT ;  /* 0x0000000207077212 */ /* 0x000fc600078e3cff */
[----:B0-----:R-:W-:Y:S01]  /*fea0*/  IMAD R9, R0, 0x8, R3 ;  /* 0x0000000800097824 */ /* 0x001fe200078e0203 */
[----:B------:R-:W-:Y:S01]  /*feb0*/  SHF.L.U32 R4, R7, 0x1f, RZ ;  /* 0x0000001f07047819 */ /* 0x000fe200000006ff */
[----:B-1----:R-:W-:Y:S06]  /*fec0*/  @!P0 BRA `(.L_x_318) ;  /* 0x0000000400fc8947 */ /* 0x002fec0003800000 */
.L_x_338:
        /* <DEDUP_REMOVED lines=9> */
.L_x_339:
        /* <DEDUP_REMOVED lines=9> */
.L_x_340:
        /* <DEDUP_REMOVED lines=9> */
.L_x_341:
        /* <DEDUP_REMOVED lines=9> */
.L_x_342:
        /* <DEDUP_REMOVED lines=9> */
.L_x_343:
        /* <DEDUP_REMOVED lines=9> */
.L_x_344:
[----:B------:R-:W1:Y:S01]  /*10230*/  SYNCS.PHASECHK.TRANS64.TRYWAIT P0, [R9+URZ], R4 ;  /* 0x00000004090075a7 */ /* 0x000e62000800017f */
[----:B------:R-:W-:-:S05]  /*10240*/  VIADD R0, R0, 0x1 ;  /* 0x0000000100007836 */ /* 0x000fca0000000000 */
[----:B------:R-:W-:-:S04]  /*10250*/  ISETP.NE.AND P1, PT, R0, 0xb, PT ;  /* 0x0000000b0000780c */ /* 0x000fc80003f25270 */
[----:B------:R-:W-:Y:S02]  /*10260*/  SEL R2, RZ, 0x1, P1 ;  /* 0x00000001ff027807 */ /* 0x000fe40000800000 */
[----:B------:R-:W-:Y:S02]  /*10270*/  SEL R0, R0, RZ, P1 ;  /* 0x000000ff00007207 */ /* 0x000fe40000800000 */
[----:B------:R-:W-:Y:S01]  /*10280*/  LOP3.LUT R2, R7, R2, RZ, 0x3c, !PT ;  /* 0x0000000207027212 */ /* 0x000fe200078e3cff */
[----:B-1----:R-:W-:Y:S06]  /*10290*/  @!P0 BRA `(.L_x_325) ;  /* 0x0000000400948947 */ /* 0x002fec0003800000 */
.L_x_345:
[----:B------:R-:W-:Y:S01]  /*102a0*/  IMAD R3, R0, 0x8, R3 ;  /* 0x0000000800037824 */ /* 0x000fe200078e0203 */
[----:B------:R-:W-:-:S07]  /*102b0*/  SHF.L.U32 R0, R2, 0x1f, RZ ;  /* 0x0000001f02007819 */ /* 0x000fce00000006ff */
.L_x_326:
[----:B--2---:R2:W3:Y:S02]  /*102c0*/  SYNCS.PHASECHK.TRANS64.TRYWAIT P0, [R3+URZ], R0 ;  /* 0x00000000030075a7 */ /* 0x0044e4000800017f */
[----:B---3--:R-:W-:Y:S05]  /*102d0*/  @!P0 NANOSLEEP.SYNCS 0x989680 ;  /* 0x009896800000895d */ /* 0x008fea0003900000 */
[----:B------:R-:W3:Y:S02]  /*102e0*/  @!P0 SYNCS.PHASECHK.TRANS64 P0, [R3+URZ], R0 ;  /* 0x00000000030085a7 */ /* 0x000ee4000800007f */
[----:B---3--:R-:W-:Y:S05]  /*102f0*/  @!P0 BRA `(.L_x_326) ;  /* 0xfffffffc00f08947 */ /* 0x008fea000383ffff */
.L_x_314:
[----:B------:R-:W-:Y:S05]  /*10300*/  BSYNC B0 ;  /* 0x0000000000007941 */ /* 0x000fea0003800000 */
.L_x_313:
[----:B------:R-:W-:Y:S05]  /*10310*/  EXIT ;  /* 0x000000000000794d */ /* 0x000fea0003800000 */
.L_x_16:
[----:B---3--:R-:W-:-:S04]  /*10320*/  IMAD.U32 R3, RZ, RZ, UR17 ;  /* 0x00000011ff037e24 */ /* 0x008fc8000f8e00ff */
[----:B------:R3:W4:Y:S03]  /*10330*/  SYNCS.PHASECHK.TRANS64.TRYWAIT P0, [R3+URZ+-0x8], R0 ;  /* 0xfffff800030075a7 */ /* 0x000726000800017f */
[----:B----4-:R-:W-:Y:S05]  /*10340*/  @!P0 NANOSLEEP.SYNCS 0x989680 ;  /* 0x009896800000895d */ /* 0x010fea0003900000 */
[----:B------:R-:W4:Y:S02]  /*10350*/  @!P0 SYNCS.PHASECHK.TRANS64 P0, [R3+URZ+-0x8], R0 ;  /* 0xfffff800030085a7 */ /* 0x000f24000800007f */
[----:B----4-:R-:W-:Y:S05]  /*10360*/  @!P0 BRA `(.L_x_16) ;  /* 0xfffffffc00ec8947 */ /* 0x010fea000383ffff */
[----:B------:R-:W-:Y:S05]  /*10370*/  BRA `(.L_x_327) ;  /* 0xffffff1000d07947 */ /* 0x000fea000383ffff */
.L_x_21:
[----:B-1----:R-:W-:-:S04]  /*10380*/  IMAD.U32 R3, RZ, RZ, UR6 ;  /* 0x00000006ff037e24 */ /* 0x002fc8000f8e00ff */
[----:B------:R1:W2:Y:S03]  /*10390*/  SYNCS.PHASECHK.TRANS64.TRYWAIT P0, [R3+URZ], R0 ;  /* 0x00000000030075a7 */ /* 0x0002a6000800017f */
[----:B--2---:R-:W-:Y:S05]  /*103a0*/  @!P0 NANOSLEEP.SYNCS 0x989680 ;  /* 0x009896800000895d */ /* 0x004fea0003900000 */
[----:B------:R-:W2:Y:S02]  /*103b0*/  @!P0 SYNCS.PHASECHK.TRANS64 P0, [R3+URZ], R0 ;  /* 0x00000000030085a7 */ /* 0x000ea4000800007f */
[----:B--2---:R-:W-:Y:S05]  /*103c0*/  @!P0 BRA `(.L_x_21) ;  /* 0xfffffffc00ec8947 */ /* 0x004fea000383ffff */
[----:B------:R-:W-:Y:S05]  /*103d0*/  BRA `(.L_x_20) ;  /* 0xffffff1c003c7947 */ /* 0x000fea000383ffff */
.L_x_27:
[----:B-----5:R1:W-:Y:S02]  /*103e0*/  STL [R1+0x9c], R0 ;  /* 0x00009c0001007387 */ /* 0x0203e40000100800 */
[----:B-1----:R-:W-:-:S04]  /*103f0*/  IMAD.U32 R0, RZ, RZ, UR9 ;  /* 0x00000009ff007e24 */ /* 0x002fc8000f8e00ff */
[----:B------:R1:W3:Y:S03]  /*10400*/  SYNCS.PHASECHK.TRANS64.TRYWAIT P0, [R0+URZ], R229 ;  /* 0x000000e5000075a7 */ /* 0x0002e6000800017f */
[----:B---3--:R-:W-:Y:S05]  /*10410*/  @!P0 NANOSLEEP.SYNCS 0x989680 ;  /* 0x009896800000895d */ /* 0x008fea0003900000 */
[----:B------:R1:W3:Y:S02]  /*10420*/  @!P0 SYNCS.PHASECHK.TRANS64 P0, [R0+URZ], R229 ;  /* 0x000000e5000085a7 */ /* 0x0002e4000800007f */
[----:B-1----:R1:W5:Y:S02]  /*10430*/  LDL.LU R0, [R1+0x9c] ;  /* 0x00009c0001007983 */ /* 0x0023640000300800 */
[----:B-1-3--:R-:W-:Y:S05]  /*10440*/  @!P0 BRA `(.L_x_27) ;  /* 0xfffffffc00e48947 */ /* 0x00afea000383ffff */
[----:B------:R-:W-:Y:S05]  /*10450*/  BRA `(.L_x_26) ;  /* 0xffffff2c00a47947 */ /* 0x000fea000383ffff */
.L_x_35:
[----:B---3--:R-:W-:-:S04]  /*10460*/  IMAD.U32 R25, RZ, RZ, UR17 ;  /* 0x00000011ff197e24 */ /* 0x008fc8000f8e00ff */
[----:B------:R3:W4:Y:S03]  /*10470*/  SYNCS.PHASECHK.TRANS64.TRYWAIT P0, [R25+URZ+0x8], R24 ;  /* 0x00000818190075a7 */ /* 0x000726000800017f */
[----:B----4-:R-:W-:Y:S05]  /*10480*/  @!P0 NANOSLEEP.SYNCS 0x989680 ;  /* 0x009896800000895d */ /* 0x010fea0003900000 */
[----:B------:R-:W4:Y:S02]  /*10490*/  @!P0 SYNCS.PHASECHK.TRANS64 P0, [R25+URZ+0x8], R24 ;  /* 0x00000818190085a7 */ /* 0x000f24000800007f */
[----:B----4-:R-:W-:Y:S05]  /*104a0*/  @!P0 BRA `(.L_x_35) ;  /* 0xfffffffc00ec8947 */ /* 0x010fea000383ffff */
[----:B------:R-:W-:Y:S05]  /*104b0*/  BRA `(.L_x_328) ;  /* 0xffffff50007c7947 */ /* 0x000fea000383ffff */
.L_x_300:
[----:B------:R-:W-:Y:S01]  /*104c0*/  BSSY B1, `(.L_x_329) ;  /* 0x0000006000017945 */ /* 0x000fe20003800000 */
[----:B------:R-:W-:-:S07]  /*104d0*/  IMAD.MOV.U32 R2, RZ, RZ, -0x1 ;  /* 0xffffffffff027424 */ /* 0x000fce00078e00ff */
[----:B------:R-:W-:Y:S05]  /*104e0*/  WARPSYNC.COLLECTIVE R2, `(.L_x_330) ;  /* 0x00000000020c7348 */ /* 0x000fea0003c00000 */
[----:B------:R-:W-:Y:S02]  /*104f0*/  ELECT P1, UR62, PT ;  /* 0x00000000003e782f */ /* 0x000fe40003820000 */
[----:B------:R-:W-:Y:S01]  /*10500*/  MOV R2, UR62 ;  /* 0x0000003e00027c02 */ /* 0x000fe20008000f00 */
[----:B------:R-:W-:Y:S10]  /*10510*/  ENDCOLLECTIVE ;  /* 0x000000000000791b */ /* 0x000ff40003800000 */
.L_x_330:
[----:B------:R-:W-:Y:S05]  /*10520*/  BSYNC B1 ;  /* 0x0000000000017941 */ /* 0x000fea0003800000 */
.L_x_329:
[----:B------:R-:W-:Y:S05]  /*10530*/  BRA `(.L_x_331) ;  /* 0xffffffe800cc7947 */ /* 0x000fea000383ffff */
.L_x_303:
[----:B-1----:R1:W2:Y:S02]  /*10540*/  SYNCS.PHASECHK.TRANS64.TRYWAIT P1, [R11+URZ+0x58], R4 ;  /* 0x000058040b0075a7 */ /* 0x0022a4000802017f */
[----:B--2---:R-:W-:Y:S05]  /*10550*/  @!P1 NANOSLEEP.SYNCS 0x989680 ;  /* 0x009896800000995d */ /* 0x004fea0003900000 */
[----:B------:R-:W2:Y:S02]  /*10560*/  @!P1 SYNCS.PHASECHK.TRANS64 P1, [R11+URZ+0x58], R4 ;  /* 0x000058040b0095a7 */ /* 0x000ea4000802007f */
[----:B--2---:R-:W-:Y:S05]  /*10570*/  @!P1 BRA `(.L_x_303) ;  /* 0xfffffffc00f09947 */ /* 0x004fea000383ffff */
[----:B------:R-:W-:Y:S05]  /*10580*/  BRA `(.L_x_332) ;  /* 0xffffffec00087947 */ /* 0x000fea000383ffff */
.L_x_312:
[----:B------:R-:W-:Y:S01]  /*10590*/  BSSY B0, `(.L_x_333) ;  /* 0x0000006000007945 */ /* 0x000fe20003800000 */
[----:B------:R-:W-:-:S07]  /*105a0*/  IMAD.MOV.U32 R2, RZ, RZ, -0x1 ;  /* 0xffffffffff027424 */ /* 0x000fce00078e00ff */
[----:B01----:R-:W-:Y:S05]  /*105b0*/  WARPSYNC.COLLECTIVE R2, `(.L_x_334) ;  /* 0x00000000020c7348 */ /* 0x003fea0003c00000 */
[----:B------:R-:W-:Y:S02]  /*105c0*/  ELECT P1, UR62, PT ;  /* 0x00000000003e782f */ /* 0x000fe40003820000 */
[----:B------:R-:W-:Y:S01]  /*105d0*/  MOV R2, UR62 ;  /* 0x0000003e00027c02 */ /* 0x000fe20008000f00 */
[----:B01----:R-:W-:Y:S10]  /*105e0*/  ENDCOLLECTIVE ;  /* 0x000000000000791b */ /* 0x003ff40003800000 */
.L_x_334:
[----:B------:R-:W-:Y:S05]  /*105f0*/  BSYNC B0 ;  /* 0x0000000000007941 */ /* 0x000fea0003800000 */
.L_x_333:
[----:B------:R-:W-:Y:S01]  /*10600*/  PLOP3.LUT P0, PT, P1, PT, PT, 0x80, 0x0 ;  /* 0x000000000000781c */ /* 0x000fe20000f0f070 */
[----:B------:R-:W-:-:S12]  /*10610*/  BRA `(.L_x_335) ;  /* 0xfffffff4008c7947 */ /* 0x000fd8000383ffff */
.L_x_316:
[----:B0-----:R0:W1:Y:S02]  /*10620*/  SYNCS.PHASECHK.TRANS64.TRYWAIT P0, [R7+URZ], R2 ;  /* 0x00000002070075a7 */ /* 0x001064000800017f */
[----:B-1----:R-:W-:Y:S05]  /*10630*/  @!P0 NANOSLEEP.SYNCS 0x989680 ;  /* 0x009896800000895d */ /* 0x002fea0003900000 */
[----:B------:R-:W1:Y:S02]  /*10640*/  @!P0 SYNCS.PHASECHK.TRANS64 P0, [R7+URZ], R2 ;  /* 0x00000002070085a7 */ /* 0x000e64000800007f */
[----:B-1----:R-:W-:Y:S05]  /*10650*/  @!P0 BRA `(.L_x_316) ;  /* 0xfffffffc00f08947 */ /* 0x002fea000383ffff */
[----:B------:R-:W-:Y:S05]  /*10660*/  BRA `(.L_x_336) ;  /* 0xfffffff400d07947 */ /* 0x000fea000383ffff */
.L_x_317:
[----:B0-----:R0:W1:Y:S02]  /*10670*/  SYNCS.PHASECHK.TRANS64.TRYWAIT P0, [R9+URZ], R4 ;  /* 0x00000004090075a7 */ /* 0x001064000800017f */
[----:B-1----:R-:W-:Y:S05]  /*10680*/  @!P0 NANOSLEEP.SYNCS 0x989680 ;  /* 0x009896800000895d */ /* 0x002fea0003900000 */
[----:B------:R-:W1:Y:S02]  /*10690*/  @!P0 SYNCS.PHASECHK.TRANS64 P0, [R9+URZ], R4 ;  /* 0x00000004090085a7 */ /* 0x000e64000800007f */
[----:B-1----:R-:W-:Y:S05]  /*106a0*/  @!P0 BRA `(.L_x_317) ;  /* 0xfffffffc00f08947 */ /* 0x002fea000383ffff */
[----:B------:R-:W-:Y:S05]  /*106b0*/  BRA `(.L_x_337) ;  /* 0xfffffff400e07947 */ /* 0x000fea000383ffff */
.L_x_318:
[----:B0-----:R0:W1:Y:S02]  /*106c0*/  SYNCS.PHASECHK.TRANS64.TRYWAIT P0, [R6+URZ], R5 ;  /* 0x00000005060075a7 */ /* 0x001064000800017f */
[----:B-1----:R-:W-:Y:S05]  /*106d0*/  @!P0 NANOSLEEP.SYNCS 0x989680 ;  /* 0x009896800000895d */ /* 0x002fea0003900000 */
[----:B------:R-:W1:Y:S02]  /*106e0*/  @!P0 SYNCS.PHASECHK.TRANS64 P0, [R6+URZ], R5 ;  /* 0x00000005060085a7 */ /* 0x000e64000800007f */
[----:B-1----:R-:W-:Y:S05]  /*106f0*/  @!P0 BRA `(.L_x_318) ;  /* 0xfffffffc00f08947 */ /* 0x002fea000383ffff */
[----:B------:R-:W-:Y:S05]  /*10700*/  BRA `(.L_x_338) ;  /* 0xfffffff400f07947 */ /* 0x000fea000383ffff */
.L_x_319:
[----:B0-----:R0:W1:Y:S02]  /*10710*/  SYNCS.PHASECHK.TRANS64.TRYWAIT P0, [R9+URZ], R4 ;  /* 0x00000004090075a7 */ /* 0x001064000800017f */
[----:B-1----:R-:W-:Y:S05]  /*10720*/  @!P0 NANOSLEEP.SYNCS 0x989680 ;  /* 0x009896800000895d */ /* 0x002fea0003900000 */
[----:B------:R-:W1:Y:S02]  /*10730*/  @!P0 SYNCS.PHASECHK.TRANS64 P0, [R9+URZ], R4 ;  /* 0x00000004090085a7 */ /* 0x000e64000800007f */
[----:B-1----:R-:W-:Y:S05]  /*10740*/  @!P0 BRA `(.L_x_319) ;  /* 0xfffffffc00f08947 */ /* 0x002fea000383ffff */
[----:B------:R-:W-:Y:S05]  /*10750*/  BRA `(.L_x_339) ;  /* 0xfffffff800007947 */ /* 0x000fea000383ffff */
.L_x_320:
[----:B0-----:R0:W1:Y:S02]  /*10760*/  SYNCS.PHASECHK.TRANS64.TRYWAIT P0, [R6+URZ], R5 ;  /* 0x00000005060075a7 */ /* 0x001064000800017f */
[----:B-1----:R-:W-:Y:S05]  /*10770*/  @!P0 NANOSLEEP.SYNCS 0x989680 ;  /* 0x009896800000895d */ /* 0x002fea0003900000 */
[----:B------:R-:W1:Y:S02]  /*10780*/  @!P0 SYNCS.PHASECHK.TRANS64 P0, [R6+URZ], R5 ;  /* 0x00000005060085a7 */ /* 0x000e64000800007f */
[----:B-1----:R-:W-:Y:S05]  /*10790*/  @!P0 BRA `(.L_x_320) ;  /* 0xfffffffc00f08947 */ /* 0x002fea000383ffff */
[----:B------:R-:W-:Y:S05]  /*107a0*/  BRA `(.L_x_340) ;  /* 0xfffffff800107947 */ /* 0x000fea000383ffff */
.L_x_321:
[----:B0-----:R0:W1:Y:S02]  /*107b0*/  SYNCS.PHASECHK.TRANS64.TRYWAIT P0, [R9+URZ], R4 ;  /* 0x00000004090075a7 */ /* 0x001064000800017f */
[----:B-1----:R-:W-:Y:S05]  /*107c0*/  @!P0 NANOSLEEP.SYNCS 0x989680 ;  /* 0x009896800000895d */ /* 0x002fea0003900000 */
[----:B------:R-:W1:Y:S02]  /*107d0*/  @!P0 SYNCS.PHASECHK.TRANS64 P0, [R9+URZ], R4 ;  /* 0x00000004090085a7 */ /* 0x000e64000800007f */
[----:B-1----:R-:W-:Y:S05]  /*107e0*/  @!P0 BRA `(.L_x_321) ;  /* 0xfffffffc00f08947 */ /* 0x002fea000383ffff */
[----:B------:R-:W-:Y:S05]  /*107f0*/  BRA `(.L_x_341) ;  /* 0xfffffff800207947 */ /* 0x000fea000383ffff */
.L_x_322:
[----:B0-----:R0:W1:Y:S02]  /*10800*/  SYNCS.PHASECHK.TRANS64.TRYWAIT P0, [R6+URZ], R5 ;  /* 0x00000005060075a7 */ /* 0x001064000800017f */
[----:B-1----:R-:W-:Y:S05]  /*10810*/  @!P0 NANOSLEEP.SYNCS 0x989680 ;  /* 0x009896800000895d */ /* 0x002fea0003900000 */
[----:B------:R-:W1:Y:S02]  /*10820*/  @!P0 SYNCS.PHASECHK.TRANS64 P0, [R6+URZ], R5 ;  /* 0x00000005060085a7 */ /* 0x000e64000800007f */
[----:B-1----:R-:W-:Y:S05]  /*10830*/  @!P0 BRA `(.L_x_322) ;  /* 0xfffffffc00f08947 */ /* 0x002fea000383ffff */
[----:B------:R-:W-:Y:S05]  /*10840*/  BRA `(.L_x_342) ;  /* 0xfffffff800307947 */ /* 0x000fea000383ffff */
.L_x_323:
[----:B0-----:R0:W1:Y:S02]  /*10850*/  SYNCS.PHASECHK.TRANS64.TRYWAIT P0, [R9+URZ], R4 ;  /* 0x00000004090075a7 */ /* 0x001064000800017f */
[----:B-1----:R-:W-:Y:S05]  /*10860*/  @!P0 NANOSLEEP.SYNCS 0x989680 ;  /* 0x009896800000895d */ /* 0x002fea0003900000 */
[----:B------:R-:W1:Y:S02]  /*10870*/  @!P0 SYNCS.PHASECHK.TRANS64 P0, [R9+URZ], R4 ;  /* 0x00000004090085a7 */ /* 0x000e64000800007f */
[----:B-1----:R-:W-:Y:S05]  /*10880*/  @!P0 BRA `(.L_x_323) ;  /* 0xfffffffc00f08947 */ /* 0x002fea000383ffff */
[----:B------:R-:W-:Y:S05]  /*10890*/  BRA `(.L_x_343) ;  /* 0xfffffff800407947 */ /* 0x000fea000383ffff */
.L_x_324:
[----:B0-----:R0:W1:Y:S02]  /*108a0*/  SYNCS.PHASECHK.TRANS64.TRYWAIT P0, [R6+URZ], R5 ;  /* 0x00000005060075a7 */ /* 0x001064000800017f */
[----:B-1----:R-:W-:Y:S05]  /*108b0*/  @!P0 NANOSLEEP.SYNCS 0x989680 ;  /* 0x009896800000895d */ /* 0x002fea0003900000 */
[----:B------:R-:W1:Y:S02]  /*108c0*/  @!P0 SYNCS.PHASECHK.TRANS64 P0, [R6+URZ], R5 ;  /* 0x00000005060085a7 */ /* 0x000e64000800007f */
[----:B-1----:R-:W-:Y:S05]  /*108d0*/  @!P0 BRA `(.L_x_324) ;  /* 0xfffffffc00f08947 */ /* 0x002fea000383ffff */
[----:B------:R-:W-:Y:S05]  /*108e0*/  BRA `(.L_x_344) ;  /* 0xfffffff800507947 */ /* 0x000fea000383ffff */
.L_x_325:
[----:B-1----:R1:W2:Y:S02]  /*108f0*/  SYNCS.PHASECHK.TRANS64.TRYWAIT P0, [R9+URZ], R4 ;  /* 0x00000004090075a7 */ /* 0x0022a4000800017f */
[----:B--2---:R-:W-:Y:S05]  /*10900*/  @!P0 NANOSLEEP.SYNCS 0x989680 ;  /* 0x009896800000895d */ /* 0x004fea0003900000 */
[----:B------:R-:W2:Y:S02]  /*10910*/  @!P0 SYNCS.PHASECHK.TRANS64 P0, [R9+URZ], R4 ;  /* 0x00000004090085a7 */ /* 0x000ea4000800007f */
[----:B--2---:R-:W-:Y:S05]  /*10920*/  @!P0 BRA `(.L_x_325) ;  /* 0xfffffffc00f08947 */ /* 0x004fea000383ffff */
[----:B------:R-:W-:Y:S05]  /*10930*/  BRA `(.L_x_345) ;  /* 0xfffffff800587947 */ /* 0x000fea000383ffff */
.L_x_346:
[----:B------:R-:W-:-:S00]  /*10940*/  BRA `(.L_x_346) ;  /* 0xfffffffc00fc7947 */ /* 0x000fc0000383ffff */
[----:B------:R-:W-:-:S00]  /*10950*/  NOP ;  /* 0x0000000000007918 */ /* 0x000fc00000000000 */
        /* <DEDUP_REMOVED lines=10> */
.L_x_347:


//--------------------- .nv.shared._ZN7cutlass13device_kernelINS_4gemm6kernel13GemmUniversalIN4cute5tupleIJiiiiEEENS1_10collective13CollectiveMmaINS1_37MainloopSm90TmaGmmaWarpSpecializedFP8ILi11ENS5_IJNS4_1CILi1EEESB_SB_EEENS1_32KernelTmaWarpSpecializedPingpongEEENS5_IJNSA_ILi64EEENSA_ILi256EEESF_EEENS_12float_e5m2_tENS5_IJlSB_lEEENS_12float_e4m3_tESJ_NS4_8TiledMMAINS4_8MMA_AtomIJNS4_4SM904GMMA31MMA_64x256x32_F32E5M2E4M3_SS_TNILNSO_7ScaleInE1ELSQ_1EEEEEENS4_6LayoutISC_NS5_IJNSA_ILi0EEESU_SU_EEEEENS5_IJNS4_10UnderscoreESX_SX_EEEEENS4_13SM90_TMA_LOADENS4_14ComposedLayoutINS4_7SwizzleILi2ELi4ELi3EEENS4_18smem_ptr_flag_bitsILi8EEENST_INS5_IJNSA_ILi8EEESF_EEENS5_IJSF_SB_EEEEEEEvNS4_8identityES10_S1A_vS1B_EENS_8epilogue10collective6detail29Sm90TmaWarpSpecializedAdapterINS1E_15DefaultEpilogueISI_SJ_SJ_NS1D_6thread17LinearCombinationISI_Li1EffLNS1I_9ScaleType4KindE0ELNS_15FloatRoundStyleE2ESI_EENS1_15EpilogueDefaultEEEEEvvEEEEvNT_6ParamsE --------------------------
	.section	.nv.shared._ZN7cutlass13device_kernelINS_4gemm6kernel13GemmUniversalIN4cute5tupleIJiiiiEEENS1_10collective13CollectiveMmaINS1_37MainloopSm90TmaGmmaWarpSpecializedFP8ILi11ENS5_IJNS4_1CILi1EEESB_SB_EEENS1_32KernelTmaWarpSpecializedPingpongEEENS5_IJNSA_ILi64EEENSA_ILi256EEESF_EEENS_12float_e5m2_tENS5_IJlSB_lEEENS_12float_e4m3_tESJ_NS4_8TiledMMAINS4_8MMA_AtomIJNS4_4SM904GMMA31MMA_64x256x32_F32E5M2E4M3_SS_TNILNSO_7ScaleInE1ELSQ_1EEEEEENS4_6LayoutISC_NS5_IJNSA_ILi0EEESU_SU_EEEEENS5_IJNS4_10UnderscoreESX_SX_EEEEENS4_13SM90_TMA_LOADENS4_14ComposedLayoutINS4_7SwizzleILi2ELi4ELi3EEENS4_18smem_ptr_flag_bitsILi8EEENST_INS5_IJNSA_ILi8EEESF_EEENS5_IJSF_SB_EEEEEEEvNS4_8identityES10_S1A_vS1B_EENS_8epilogue10collective6detail29Sm90TmaWarpSpecializedAdapterINS1E_15DefaultEpilogueISI_SJ_SJ_NS1D_6thread17LinearCombinationISI_Li1EffLNS1I_9ScaleType4KindE0ELNS_15FloatRoundStyleE2ESI_EENS1_15EpilogueDefaultEEEEEvvEEEEvNT_6ParamsE,"aw",@nobits
	.sectionflags	@""
	.align	16
	.zero		1024


//--------------------- .nv.shared.reserved.0     --------------------------
	.section	.nv.shared.reserved.0,"aw",@nobits
	.weak		__nv_reservedSMEM_offset_0_alias
	.size		__nv_reservedSMEM_offset_0_alias, 0, 0
	.other		__nv_reservedSMEM_offset_0_alias,@"STO_CUDA_RESERVED_SHARED STV_DEFAULT"
__nv_reservedSMEM_offset_0_alias:
	.zero		0


//--------------------- .nv.global                --------------------------
	.section	.nv.global,"aw",@nobits
.nv.global:
	.type		_ZN40_INTERNAL_080d65ea_4_k_cu_11bd896b_213244cute1_E,@object
	.size		_ZN40_INTERNAL_080d65ea_4_k_cu_11bd896b_213244cute1_E,(_ZN40_INTERNAL_080d65ea_4_k_cu_11bd896b_213244cuda3std3__45__cpo6cbeginE - _ZN40_INTERNAL_080d65ea_4_k_cu_11bd896b_213244cute1_E)
_ZN40_INTERNAL_080d65ea_4_k_cu_11bd896b_213244cute1_E:
	.zero		1
	.type		_ZN40_INTERNAL_080d65ea_4_k_cu_11bd896b_213244cuda3std3__45__cpo6cbeginE,@object
	.size		_ZN40_INTERNAL_080d65ea_4_k_cu_11bd896b_213244cuda3std3__45__cpo6cbeginE,(_ZN40_INTERNAL_080d65ea_4_k_cu_11bd896b_213244cuda3std3__48in_placeE - _ZN40_INTERNAL_080d65ea_4_k_cu_11bd896b_213244cuda3std3__45__cpo6cbeginE)
_ZN40_INTERNAL_080d65ea_4_k_cu_11bd896b_213244cuda3std3__45__cpo6cbeginE:
	.zero		1
	.type		_ZN40_INTERNAL_080d65ea_4_k_cu_11bd896b_213244cuda3std3__48in_placeE,@object
	.size		_ZN40_INTERNAL_080d65ea_4_k_cu_11bd896b_213244cuda3std3__48in_placeE,(_ZN40_INTERNAL_080d65ea_4_k_cu_11bd896b_213244cuda3std6ranges3__45__cpo9iter_moveE - _ZN40_INTERNAL_080d65ea_4_k_cu_11bd896b_213244cuda3std3__48in_placeE)
_ZN40_INTERNAL_080d65ea_4_k_cu_11bd896b_213244cuda3std3__48in_placeE:
	.zero		1
	.type		_ZN40_INTERNAL_080d65ea_4_k_cu_11bd896b_213244cuda3std6ranges3__45__cpo9iter_moveE,@object
	.size		_ZN40_INTERNAL_080d65ea_4_k_cu_11bd896b_213244cuda3std6ranges3__45__cpo9iter_moveE,(_ZN40_INTERNAL_080d65ea_4_k_cu_11bd896b_213244cuda3std3__45__cpo5beginE - _ZN40_INTERNAL_080d65ea_4_k_cu_11bd896b_213244cuda3std6ranges3__45__cpo9iter_moveE)
_ZN40_INTERNAL_080d65ea_4_k_cu_11bd896b_213244cuda3std6ranges3__45__cpo9iter_moveE:
	.zero		1
	.type		_ZN40_INTERNAL_080d65ea_4_k_cu_11bd896b_213244cuda3std3__45__cpo5beginE,@object
	.size		_ZN40_INTERNAL_080d65ea_4_k_cu_11bd896b_213244cuda3std3__45__cpo5beginE,(_ZN40_INTERNAL_080d65ea_4_k_cu_11bd896b_213244cuda3std3__442_GLOBAL__N__080d65ea_4_k_cu_11bd896b_213246ignoreE - _ZN40_INTERNAL_080d65ea_4_k_cu_11bd896b_213244cuda3std3__45__cpo5beginE)
_ZN40_INTERNAL_080d65ea_4_k_cu_11bd896b_213244cuda3std3__45__cpo5beginE:
	.zero		1
	.type		_ZN40_INTERNAL_080d65ea_4_k_cu_11bd896b_213244cuda3std3__442_GLOBAL__N__080d65ea_4_k_cu_11bd896b_213246ignoreE,@object
	.size		_ZN40_INTERNAL_080d65ea_4_k_cu_11bd896b_213244cuda3std3__442_GLOBAL__N__080d65ea_4_k_cu_11bd896b_213246ignoreE,(_ZN40_INTERNAL_080d65ea_4_k_cu_11bd896b_213244cute7productE - _ZN40_INTERNAL_080d65ea_4_k_cu_11bd896b_213244cuda3std3__442_GLOBAL__N__080d65ea_4_k_cu_11bd896b_213246ignoreE)
_ZN40_INTERNAL_080d65ea_4_k_cu_11bd896b_213244cuda3std3__442_GLOBAL__N__080d65ea_4_k_cu_11bd896b_213246ignoreE:
	.zero		1
	.type		_ZN40_INTERNAL_080d65ea_4_k_cu_11bd896b_213244cute7productE,@object
	.size		_ZN40_INTERNAL_080d65ea_4_k_cu_11bd896b_213244cute7productE,(_ZN40_INTERNAL_080d65ea_4_k_cu_11bd896b_213244cuda3std3__45__cpo3endE - _ZN40_INTERNAL_080d65ea_4_k_cu_11bd896b_213244cute7productE)
_ZN40_INTERNAL_080d65ea_4_k_cu_11bd896b_213244cute7productE:
	.zero		1
	.type		_ZN40_INTERNAL_080d65ea_4_k_cu_11bd896b_213244cuda3std3__45__cpo3endE,@object
	.size		_ZN40_INTERNAL_080d65ea_4_k_cu_11bd896b_213244cuda3std3__45__cpo3endE,(_ZN40_INTERNAL_080d65ea_4_k_cu_11bd896b_213244cuda3std3__419piecewise_constructE - _ZN40_INTERNAL_080d65ea_4_k_cu_11bd896b_213244cuda3std3__45__cpo3endE)
_ZN40_INTERNAL_080d65ea_4_k_cu_11bd896b_213244cuda3std3__45__cpo3endE:
	.zero		1
	.type		_ZN40_INTERNAL_080d65ea_4_k_cu_11bd896b_213244cuda3std3__419piecewise_constructE,@object
	.size		_ZN40_INTERNAL_080d65ea_4_k_cu_11bd896b_213244cuda3std3__419piecewise_constructE,(_ZN40_INTERNAL_080d65ea_4_k_cu_11bd896b_213244cuda3std3__45__cpo4cendE - _ZN40_INTERNAL_080d65ea_4_k_cu_11bd896b_213244cuda3std3__419piecewise_constructE)
_ZN40_INTERNAL_080d65ea_4_k_cu_11bd896b_213244cuda3std3__419piecewise_constructE:
	.zero		1
	.type		_ZN40_INTERNAL_080d65ea_4_k_cu_11bd896b_213244cuda3std3__45__cpo4cendE,@object
	.size		_ZN40_INTERNAL_080d65ea_4_k_cu_11bd896b_213244cuda3std3__45__cpo4cendE,(_ZN40_INTERNAL_080d65ea_4_k_cu_11bd896b_213244cuda3std6ranges3__45__cpo4swapE - _ZN40_INTERNAL_080d65ea_4_k_cu_11bd896b_213244cuda3std3__45__cpo4cendE)
_ZN40_INTERNAL_080d65ea_4_k_cu_11bd896b_213244cuda3std3__45__cpo4cendE:
	.zero		1
	.type		_ZN40_INTERNAL_080d65ea_4_k_cu_11bd896b_213244cuda3std6ranges3__45__cpo4swapE,@object
	.size		_ZN40_INTERNAL_080d65ea_4_k_cu_11bd896b_213244cuda3std6ranges3__45__cpo4swapE,(.L_7 - _ZN40_INTERNAL_080d65ea_4_k_cu_11bd896b_213244cuda3std6ranges3__45__cpo4swapE)
_ZN40_INTERNAL_080d65ea_4_k_cu_11bd896b_213244cuda3std6ranges3__45__cpo4swapE:
	.zero		1
.L_7:


//--------------------- .nv.constant0._ZN7cutlass13device_kernelINS_4gemm6kernel13GemmUniversalIN4cute5tupleIJiiiiEEENS1_10collective13CollectiveMmaINS1_37MainloopSm90TmaGmmaWarpSpecializedFP8ILi11ENS5_IJNS4_1CILi1EEESB_SB_EEENS1_32KernelTmaWarpSpecializedPingpongEEENS5_IJNSA_ILi64EEENSA_ILi256EEESF_EEENS_12float_e5m2_tENS5_IJlSB_lEEENS_12float_e4m3_tESJ_NS4_8TiledMMAINS4_8MMA_AtomIJNS4_4SM904GMMA31MMA_64x256x32_F32E5M2E4M3_SS_TNILNSO_7ScaleInE1ELSQ_1EEEEEENS4_6LayoutISC_NS5_IJNSA_ILi0EEESU_SU_EEEEENS5_IJNS4_10UnderscoreESX_SX_EEEEENS4_13SM90_TMA_LOADENS4_14ComposedLayoutINS4_7SwizzleILi2ELi4ELi3EEENS4_18smem_ptr_flag_bitsILi8EEENST_INS5_IJNSA_ILi8EEESF_EEENS5_IJSF_SB_EEEEEEEvNS4_8identityES10_S1A_vS1B_EENS_8epilogue10collective6detail29Sm90TmaWarpSpecializedAdapterINS1E_15DefaultEpilogueISI_SJ_SJ_NS1D_6thread17LinearCombinationISI_Li1EffLNS1I_9ScaleType4KindE0ELNS_15FloatRoundStyleE2ESI_EENS1_15EpilogueDefaultEEEEEvvEEEEvNT_6ParamsE --------------------------
	.section	.nv.constant0._ZN7cutlass13device_kernelINS_4gemm6kernel13GemmUniversalIN4cute5tupleIJiiiiEEENS1_10collective13CollectiveMmaINS1_37MainloopSm90TmaGmmaWarpSpecializedFP8ILi11ENS5_IJNS4_1CILi1EEESB_SB_EEENS1_32KernelTmaWarpSpecializedPingpongEEENS5_IJNSA_ILi64EEENSA_ILi256EEESF_EEENS_12float_e5m2_tENS5_IJlSB_lEEENS_12float_e4m3_tESJ_NS4_8TiledMMAINS4_8MMA_AtomIJNS4_4SM904GMMA31MMA_64x256x32_F32E5M2E4M3_SS_TNILNSO_7ScaleInE1ELSQ_1EEEEEENS4_6LayoutISC_NS5_IJNSA_ILi0EEESU_SU_EEEEENS5_IJNS4_10UnderscoreESX_SX_EEEEENS4_13SM90_TMA_LOADENS4_14ComposedLayoutINS4_7SwizzleILi2ELi4ELi3EEENS4_18smem_ptr_flag_bitsILi8EEENST_INS5_IJNSA_ILi8EEESF_EEENS5_IJSF_SB_EEEEEEEvNS4_8identityES10_S1A_vS1B_EENS_8epilogue10collective6detail29Sm90TmaWarpSpecializedAdapterINS1E_15DefaultEpilogueISI_SJ_SJ_NS1D_6thread17LinearCombinationISI_Li1EffLNS1I_9ScaleType4KindE0ELNS_15FloatRoundStyleE2ESI_EENS1_15EpilogueDefaultEEEEEvvEEEEvNT_6ParamsE,"a",@progbits
	.sectionflags	@""
	.align	4
.nv.constant0._ZN7cutlass13device_kernelINS_4gemm6kernel13GemmUniversalIN4cute5tupleIJiiiiEEENS1_10collective13CollectiveMmaINS1_37MainloopSm90TmaGmmaWarpSpecializedFP8ILi11ENS5_IJNS4_1CILi1EEESB_SB_EEENS1_32KernelTmaWarpSpecializedPingpongEEENS5_IJNSA_ILi64EEENSA_ILi256EEESF_EEENS_12float_e5m2_tENS5_IJlSB_lEEENS_12float_e4m3_tESJ_NS4_8TiledMMAINS4_8MMA_AtomIJNS4_4SM904GMMA31MMA_64x256x32_F32E5M2E4M3_SS_TNILNSO_7ScaleInE1ELSQ_1EEEEEENS4_6LayoutISC_NS5_IJNSA_ILi0EEESU_SU_EEEEENS5_IJNS4_10UnderscoreESX_SX_EEEEENS4_13SM90_TMA_LOADENS4_14ComposedLayoutINS4_7SwizzleILi2ELi4ELi3EEENS4_18smem_ptr_flag_bitsILi8EEENST_INS5_IJNSA_ILi8EEESF_EEENS5_IJSF_SB_EEEEEEEvNS4_8identityES10_S1A_vS1B_EENS_8epilogue10collective6detail29Sm90TmaWarpSpecializedAdapterINS1E_15DefaultEpilogueISI_SJ_SJ_NS1D_6thread17LinearCombinationISI_Li1EffLNS1I_9ScaleType4KindE0ELNS_15FloatRoundStyleE2ESI_EENS1_15EpilogueDefaultEEEEEvvEEEEvNT_6ParamsE:
	.zero		1664


//--------------------- SYMBOLS --------------------------

	.type		.nv.reservedSmem.offset0,@object
	.size		.nv.reservedSmem.offset0,0x4
